//
// Generated by NVIDIA NVVM Compiler
//
// Compiler Build ID: CL-36424714
// Cuda compilation tools, release 13.0, V13.0.88
// Based on NVVM 20.0.0
//

.version 9.0
.target sm_100
.address_size 64

	// .globl	_Z11printMatrixPPfi
.extern .func  (.param .b32 func_retval0) vprintf
(
	.param .b64 vprintf_param_0,
	.param .b64 vprintf_param_1
)
;
.global .align 1 .b8 $str[24] = {105, 32, 105, 115, 32, 37, 100, 44, 32, 106, 32, 105, 115, 32, 37, 100, 44, 32, 37, 102, 32, 32, 10};

.visible .entry _Z11printMatrixPPfi(
	.param .u64 .ptr .align 1 _Z11printMatrixPPfi_param_0,
	.param .u32 _Z11printMatrixPPfi_param_1
)
{
	.local .align 16 .b8 	__local_depot0[16];
	.reg .b64 	%SP;
	.reg .b64 	%SPL;
	.reg .pred 	%p<6>;
	.reg .b32 	%r<14>;
	.reg .b32 	%f<2>;
	.reg .b64 	%rd<12>;
	.reg .b64 	%fd<2>;

	mov.u64 	%SPL, __local_depot0;
	cvta.local.u64 	%SP, %SPL;
	ld.param.u64 	%rd1, [_Z11printMatrixPPfi_param_0];
	ld.param.u32 	%r3, [_Z11printMatrixPPfi_param_1];
	mov.u32 	%r5, %ctaid.x;
	mov.u32 	%r6, %ntid.x;
	mov.u32 	%r7, %tid.x;
	mad.lo.s32 	%r1, %r5, %r6, %r7;
	mov.u32 	%r8, %ctaid.y;
	mov.u32 	%r9, %ntid.y;
	mov.u32 	%r10, %tid.y;
	mad.lo.s32 	%r11, %r8, %r9, %r10;
	setp.ge.s32 	%p1, %r1, %r3;
	setp.lt.s32 	%p2, %r1, 0;
	or.pred  	%p3, %p2, %p1;
	setp.gt.s32 	%p4, %r11, %r3;
	or.pred  	%p5, %p3, %p4;
	@%p5 bra 	$L__BB0_2;
	add.u64 	%rd2, %SP, 0;
	add.u64 	%rd3, %SPL, 0;
	cvta.to.global.u64 	%rd4, %rd1;
	mul.wide.u32 	%rd5, %r1, 8;
	add.s64 	%rd6, %rd4, %rd5;
	ld.global.u64 	%rd7, [%rd6];
	mul.wide.u32 	%rd8, %r11, 4;
	add.s64 	%rd9, %rd7, %rd8;
	ld.f32 	%f1, [%rd9];
	cvt.f64.f32 	%fd1, %f1;
	st.local.v2.u32 	[%rd3], {%r1, %r11};
	st.local.f64 	[%rd3+8], %fd1;
	mov.u64 	%rd10, $str;
	cvta.global.u64 	%rd11, %rd10;
	{ // callseq 0, 0
	.param .b64 param0;
	st.param.b64 	[param0], %rd11;
	.param .b64 param1;
	st.param.b64 	[param1], %rd2;
	.param .b32 retval0;
	call.uni (retval0), 
	vprintf, 
	(
	param0, 
	param1
	);
	ld.param.b32 	%r12, [retval0];
	} // callseq 0
$L__BB0_2:
	ret;

}
	// .globl	_Z23changeFirstElementToOnePPfiii
.visible .entry _Z23changeFirstElementToOnePPfiii(
	.param .u64 .ptr .align 1 _Z23changeFirstElementToOnePPfiii_param_0,
	.param .u32 _Z23changeFirstElementToOnePPfiii_param_1,
	.param .u32 _Z23changeFirstElementToOnePPfiii_param_2,
	.param .u32 _Z23changeFirstElementToOnePPfiii_param_3
)
{
	.reg .pred 	%p<5>;
	.reg .b32 	%r<12>;
	.reg .b32 	%f<4>;
	.reg .b64 	%rd<9>;

	ld.param.u64 	%rd1, [_Z23changeFirstElementToOnePPfiii_param_0];
	ld.param.u32 	%r2, [_Z23changeFirstElementToOnePPfiii_param_1];
	ld.param.u32 	%r3, [_Z23changeFirstElementToOnePPfiii_param_2];
	ld.param.u32 	%r4, [_Z23changeFirstElementToOnePPfiii_param_3];
	mov.u32 	%r5, %ctaid.x;
	mov.u32 	%r6, %ntid.x;
	mov.u32 	%r7, %tid.x;
	mad.lo.s32 	%r8, %r5, %r6, %r7;
	mov.u32 	%r9, %ctaid.y;
	mov.u32 	%r10, %ntid.y;
	mov.u32 	%r11, %tid.y;
	mad.lo.s32 	%r1, %r9, %r10, %r11;
	setp.ne.s32 	%p1, %r8, %r2;
	@%p1 bra 	$L__BB1_3;
	setp.lt.s32 	%p2, %r1, %r2;
	setp.gt.s32 	%p3, %r1, %r3;
	or.pred  	%p4, %p2, %p3;
	@%p4 bra 	$L__BB1_3;
	cvta.to.global.u64 	%rd2, %rd1;
	mul.wide.s32 	%rd3, %r2, 8;
	add.s64 	%rd4, %rd2, %rd3;
	ld.global.u64 	%rd5, [%rd4];
	cvta.to.global.u64 	%rd6, %rd5;
	mul.wide.u32 	%rd7, %r1, 4;
	add.s64 	%rd8, %rd6, %rd7;
	ld.global.f32 	%f1, [%rd8];
	cvt.rn.f32.s32 	%f2, %r4;
	div.rn.f32 	%f3, %f1, %f2;
	st.global.f32 	[%rd8], %f3;
$L__BB1_3:
	ret;

}
	// .globl	_Z17eliminationKernelPPfii
.visible .entry _Z17eliminationKernelPPfii(
	.param .u64 .ptr .align 1 _Z17eliminationKernelPPfii_param_0,
	.param .u32 _Z17eliminationKernelPPfii_param_1,
	.param .u32 _Z17eliminationKernelPPfii_param_2
)
{
	.reg .pred 	%p<7>;
	.reg .b32 	%r<11>;
	.reg .b32 	%f<6>;
	.reg .b64 	%rd<16>;

	ld.param.u64 	%rd1, [_Z17eliminationKernelPPfii_param_0];
	ld.param.u32 	%r3, [_Z17eliminationKernelPPfii_param_1];
	ld.param.u32 	%r4, [_Z17eliminationKernelPPfii_param_2];
	mov.u32 	%r5, %ctaid.x;
	mov.u32 	%r6, %ntid.x;
	mov.u32 	%r7, %tid.x;
	mad.lo.s32 	%r1, %r5, %r6, %r7;
	mov.u32 	%r8, %ctaid.y;
	mov.u32 	%r9, %ntid.y;
	mov.u32 	%r10, %tid.y;
	mad.lo.s32 	%r2, %r8, %r9, %r10;
	setp.le.s32 	%p1, %r1, %r3;
	setp.ge.s32 	%p2, %r1, %r4;
	or.pred  	%p3, %p1, %p2;
	@%p3 bra 	$L__BB2_3;
	setp.le.s32 	%p4, %r2, %r3;
	setp.gt.s32 	%p5, %r2, %r4;
	or.pred  	%p6, %p4, %p5;
	@%p6 bra 	$L__BB2_3;
	cvta.to.global.u64 	%rd2, %rd1;
	mul.wide.s32 	%rd3, %r1, 8;
	add.s64 	%rd4, %rd2, %rd3;
	ld.global.u64 	%rd5, [%rd4];
	cvta.to.global.u64 	%rd6, %rd5;
	mul.wide.u32 	%rd7, %r2, 4;
	add.s64 	%rd8, %rd6, %rd7;
	ld.global.f32 	%f1, [%rd8];
	mul.wide.s32 	%rd9, %r3, 4;
	add.s64 	%rd10, %rd6, %rd9;
	ld.global.f32 	%f2, [%rd10];
	mul.wide.s32 	%rd11, %r3, 8;
	add.s64 	%rd12, %rd2, %rd11;
	ld.global.u64 	%rd13, [%rd12];
	cvta.to.global.u64 	%rd14, %rd13;
	add.s64 	%rd15, %rd14, %rd7;
	ld.global.f32 	%f3, [%rd15];
	mul.f32 	%f4, %f2, %f3;
	sub.f32 	%f5, %f1, %f4;
	st.global.f32 	[%rd8], %f5;
$L__BB2_3:
	ret;

}
	// .globl	_Z20setPivotColumnToZeroPPfii
.visible .entry _Z20setPivotColumnToZeroPPfii(
	.param .u64 .ptr .align 1 _Z20setPivotColumnToZeroPPfii_param_0,
	.param .u32 _Z20setPivotColumnToZeroPPfii_param_1,
	.param .u32 _Z20setPivotColumnToZeroPPfii_param_2
)
{
	.reg .pred 	%p<6>;
	.reg .b32 	%r<12>;
	.reg .b64 	%rd<9>;

	ld.param.u64 	%rd1, [_Z20setPivotColumnToZeroPPfii_param_0];
	ld.param.u32 	%r2, [_Z20setPivotColumnToZeroPPfii_param_1];
	ld.param.u32 	%r3, [_Z20setPivotColumnToZeroPPfii_param_2];
	mov.u32 	%r4, %ctaid.x;
	mov.u32 	%r5, %ntid.x;
	mov.u32 	%r6, %tid.x;
	mad.lo.s32 	%r1, %r4, %r5, %r6;
	mov.u32 	%r7, %ctaid.y;
	mov.u32 	%r8, %ntid.y;
	mov.u32 	%r9, %tid.y;
	mad.lo.s32 	%r10, %r7, %r8, %r9;
	setp.le.s32 	%p1, %r1, %r2;
	setp.ge.s32 	%p2, %r1, %r3;
	or.pred  	%p3, %p1, %p2;
	setp.ne.s32 	%p4, %r10, %r2;
	or.pred  	%p5, %p4, %p3;
	@%p5 bra 	$L__BB3_2;
	cvta.to.global.u64 	%rd2, %rd1;
	mul.wide.s32 	%rd3, %r1, 8;
	add.s64 	%rd4, %rd2, %rd3;
	ld.global.u64 	%rd5, [%rd4];
	cvta.to.global.u64 	%rd6, %rd5;
	mul.wide.u32 	%rd7, %r2, 4;
	add.s64 	%rd8, %rd6, %rd7;
	mov.b32 	%r11, 0;
	st.global.u32 	[%rd8], %r11;
$L__BB3_2:
	ret;

}
	// .globl	_Z16backSubstitutionPPfii
.visible .entry _Z16backSubstitutionPPfii(
	.param .u64 .ptr .align 1 _Z16backSubstitutionPPfii_param_0,
	.param .u32 _Z16backSubstitutionPPfii_param_1,
	.param .u32 _Z16backSubstitutionPPfii_param_2
)
{
	.reg .pred 	%p<6>;
	.reg .b32 	%r<11>;
	.reg .b32 	%f<6>;
	.reg .b64 	%rd<16>;

	ld.param.u64 	%rd1, [_Z16backSubstitutionPPfii_param_0];
	ld.param.u32 	%r2, [_Z16backSubstitutionPPfii_param_1];
	ld.param.u32 	%r3, [_Z16backSubstitutionPPfii_param_2];
	mov.u32 	%r4, %ctaid.x;
	mov.u32 	%r5, %ntid.x;
	mov.u32 	%r6, %tid.x;
	mad.lo.s32 	%r1, %r4, %r5, %r6;
	mov.u32 	%r7, %ctaid.y;
	mov.u32 	%r8, %ntid.y;
	mov.u32 	%r9, %tid.y;
	mad.lo.s32 	%r10, %r7, %r8, %r9;
	setp.ge.s32 	%p1, %r1, %r2;
	setp.lt.s32 	%p2, %r1, 0;
	or.pred  	%p3, %p2, %p1;
	setp.ne.s32 	%p4, %r10, %r3;
	or.pred  	%p5, %p3, %p4;
	@%p5 bra 	$L__BB4_2;
	cvta.to.global.u64 	%rd2, %rd1;
	mul.wide.u32 	%rd3, %r1, 8;
	add.s64 	%rd4, %rd2, %rd3;
	ld.global.u64 	%rd5, [%rd4];
	cvta.to.global.u64 	%rd6, %rd5;
	mul.wide.u32 	%rd7, %r3, 4;
	add.s64 	%rd8, %rd6, %rd7;
	ld.global.f32 	%f1, [%rd8];
	mul.wide.s32 	%rd9, %r2, 4;
	add.s64 	%rd10, %rd6, %rd9;
	ld.global.f32 	%f2, [%rd10];
	mul.wide.s32 	%rd11, %r2, 8;
	add.s64 	%rd12, %rd2, %rd11;
	ld.global.u64 	%rd13, [%rd12];
	cvta.to.global.u64 	%rd14, %rd13;
	add.s64 	%rd15, %rd14, %rd7;
	ld.global.f32 	%f3, [%rd15];
	mul.f32 	%f4, %f2, %f3;
	sub.f32 	%f5, %f1, %f4;
	st.global.f32 	[%rd8], %f5;
$L__BB4_2:
	ret;

}
	// .globl	_Z15setSubColToZeroPPfii
.visible .entry _Z15setSubColToZeroPPfii(
	.param .u64 .ptr .align 1 _Z15setSubColToZeroPPfii_param_0,
	.param .u32 _Z15setSubColToZeroPPfii_param_1,
	.param .u32 _Z15setSubColToZeroPPfii_param_2
)
{
	.reg .pred 	%p<6>;
	.reg .b32 	%r<11>;
	.reg .b64 	%rd<9>;

	ld.param.u64 	%rd1, [_Z15setSubColToZeroPPfii_param_0];
	ld.param.u32 	%r2, [_Z15setSubColToZeroPPfii_param_1];
	mov.u32 	%r3, %ctaid.x;
	mov.u32 	%r4, %ntid.x;
	mov.u32 	%r5, %tid.x;
	mad.lo.s32 	%r1, %r3, %r4, %r5;
	mov.u32 	%r6, %ctaid.y;
	mov.u32 	%r7, %ntid.y;
	mov.u32 	%r8, %tid.y;
	mad.lo.s32 	%r9, %r6, %r7, %r8;
	setp.ge.s32 	%p1, %r1, %r2;
	setp.lt.s32 	%p2, %r1, 0;
	or.pred  	%p3, %p2, %p1;
	setp.ne.s32 	%p4, %r9, %r2;
	or.pred  	%p5, %p4, %p3;
	@%p5 bra 	$L__BB5_2;
	cvta.to.global.u64 	%rd2, %rd1;
	mul.wide.u32 	%rd3, %r1, 8;
	add.s64 	%rd4, %rd2, %rd3;
	ld.global.u64 	%rd5, [%rd4];
	cvta.to.global.u64 	%rd6, %rd5;
	mul.wide.u32 	%rd7, %r2, 4;
	add.s64 	%rd8, %rd6, %rd7;
	mov.b32 	%r10, 0;
	st.global.u32 	[%rd8], %r10;
$L__BB5_2:
	ret;

}
	// .globl	_Z14writeToDResultPPfiS_
.visible .entry _Z14writeToDResultPPfiS_(
	.param .u64 .ptr .align 1 _Z14writeToDResultPPfiS__param_0,
	.param .u32 _Z14writeToDResultPPfiS__param_1,
	.param .u64 .ptr .align 1 _Z14writeToDResultPPfiS__param_2
)
{
	.reg .pred 	%p<6>;
	.reg .b32 	%r<10>;
	.reg .b32 	%f<2>;
	.reg .b64 	%rd<13>;

	ld.param.u64 	%rd1, [_Z14writeToDResultPPfiS__param_0];
	ld.param.u32 	%r2, [_Z14writeToDResultPPfiS__param_1];
	ld.param.u64 	%rd2, [_Z14writeToDResultPPfiS__param_2];
	mov.u32 	%r3, %ctaid.x;
	mov.u32 	%r4, %ntid.x;
	mov.u32 	%r5, %tid.x;
	mad.lo.s32 	%r1, %r3, %r4, %r5;
	mov.u32 	%r6, %ctaid.y;
	mov.u32 	%r7, %ntid.y;
	mov.u32 	%r8, %tid.y;
	mad.lo.s32 	%r9, %r6, %r7, %r8;
	setp.ge.s32 	%p1, %r1, %r2;
	setp.lt.s32 	%p2, %r1, 0;
	or.pred  	%p3, %p2, %p1;
	setp.ne.s32 	%p4, %r9, %r2;
	or.pred  	%p5, %p4, %p3;
	@%p5 bra 	$L__BB6_2;
	cvta.to.global.u64 	%rd3, %rd1;
	cvta.to.global.u64 	%rd4, %rd2;
	mul.wide.u32 	%rd5, %r1, 8;
	add.s64 	%rd6, %rd3, %rd5;
	ld.global.u64 	%rd7, [%rd6];
	cvta.to.global.u64 	%rd8, %rd7;
	mul.wide.u32 	%rd9, %r2, 4;
	add.s64 	%rd10, %rd8, %rd9;
	ld.global.f32 	%f1, [%rd10];
	mul.wide.u32 	%rd11, %r1, 4;
	add.s64 	%rd12, %rd4, %rd11;
	st.global.f32 	[%rd12], %f1;
$L__BB6_2:
	ret;

}


// ===== COMPILED SASS (sm_100) =====

	.target	sm_100

	.elftype	@"ET_EXEC"


//--------------------- .note.nv.tkinfo           --------------------------
	.section	.note.nv.tkinfo,"",@"SHT_NOTE"
	.sectionflags	@"SHF_NOTE_NV_TKINFO"
	.tkinfo
        /*0018*/ 	.word	0x00000002
        /*0030*/ 	.string	""
        /*0030*/ 	.string	"ptxas"
        /*0030*/ 	.string	"Cuda compilation tools, release 13.0, V13.0.88"
        /*0030*/ 	.string	"Build cuda_13.0.r13.0/compiler.36424714_0"
        /*0030*/ 	.string	"-arch sm_100 -m 64 "



//--------------------- .note.nv.cuinfo           --------------------------
	.section	.note.nv.cuinfo,"",@"SHT_NOTE"
	.sectionflags	@"SHF_NOTE_NV_CUINFO"
        /*0018*/ 	.short	0x0002
        /*001a*/ 	.short	0x0064
        /*001c*/ 	.short	0x0082
	.zero		2


//--------------------- .nv.info                  --------------------------
	.section	.nv.info,"",@"SHT_CUDA_INFO"
	.align	4


	//----- nvinfo : EIATTR_REGCOUNT
	.align		4
        /*0000*/ 	.byte	0x04, 0x2f
        /*0002*/ 	.short	(.L_2 - .L_1)
	.align		4
.L_1:
        /*0004*/ 	.word	index@(_Z11printMatrixPPfi)
        /*0008*/ 	.word	0x00000018


	//----- nvinfo : EIATTR_FRAME_SIZE
	.align		4
.L_2:
        /*000c*/ 	.byte	0x04, 0x11
        /*000e*/ 	.short	(.L_4 - .L_3)
	.align		4
.L_3:
        /*0010*/ 	.word	index@(_Z11printMatrixPPfi)
        /*0014*/ 	.word	0x00000010


	//----- nvinfo : EIATTR_REGCOUNT
	.align		4
.L_4:
        /*0018*/ 	.byte	0x04, 0x2f
        /*001a*/ 	.short	(.L_6 - .L_5)
	.align		4
.L_5:
        /*001c*/ 	.word	index@(_Z23changeFirstElementToOnePPfiii)
        /*0020*/ 	.word	0x00000010


	//----- nvinfo : EIATTR_FRAME_SIZE
	.align		4
.L_6:
        /*0024*/ 	.byte	0x04, 0x11
        /*0026*/ 	.short	(.L_8 - .L_7)
	.align		4
.L_7:
        /*0028*/ 	.word	index@($__internal_0_$__cuda_sm3x_div_rn_noftz_f32_slowpath)
        /*002c*/ 	.word	0x00000000


	//----- nvinfo : EIATTR_FRAME_SIZE
	.align		4
.L_8:
        /*0030*/ 	.byte	0x04, 0x11
        /*0032*/ 	.short	(.L_10 - .L_9)
	.align		4
.L_9:
        /*0034*/ 	.word	index@(_Z23changeFirstElementToOnePPfiii)
        /*0038*/ 	.word	0x00000000


	//----- nvinfo : EIATTR_REGCOUNT
	.align		4
.L_10:
        /*003c*/ 	.byte	0x04, 0x2f
        /*003e*/ 	.short	(.L_12 - .L_11)
	.align		4
.L_11:
        /*0040*/ 	.word	index@(_Z17eliminationKernelPPfii)
        /*0044*/ 	.word	0x00000010


	//----- nvinfo : EIATTR_FRAME_SIZE
	.align		4
.L_12:
        /*0048*/ 	.byte	0x04, 0x11
        /*004a*/ 	.short	(.L_14 - .L_13)
	.align		4
.L_13:
        /*004c*/ 	.word	index@(_Z17eliminationKernelPPfii)
        /*0050*/ 	.word	0x00000000


	//----- nvinfo : EIATTR_REGCOUNT
	.align		4
.L_14:
        /*0054*/ 	.byte	0x04, 0x2f
        /*0056*/ 	.short	(.L_16 - .L_15)
	.align		4
.L_15:
        /*0058*/ 	.word	index@(_Z20setPivotColumnToZeroPPfii)
        /*005c*/ 	.word	0x0000000a


	//----- nvinfo : EIATTR_FRAME_SIZE
	.align		4
.L_16:
        /*0060*/ 	.byte	0x04, 0x11
        /*0062*/ 	.short	(.L_18 - .L_17)
	.align		4
.L_17:
        /*0064*/ 	.word	index@(_Z20setPivotColumnToZeroPPfii)
        /*0068*/ 	.word	0x00000000


	//----- nvinfo : EIATTR_REGCOUNT
	.align		4
.L_18:
        /*006c*/ 	.byte	0x04, 0x2f
        /*006e*/ 	.short	(.L_20 - .L_19)
	.align		4
.L_19:
        /*0070*/ 	.word	index@(_Z16backSubstitutionPPfii)
        /*0074*/ 	.word	0x00000010


	//----- nvinfo : EIATTR_FRAME_SIZE
	.align		4
.L_20:
        /*0078*/ 	.byte	0x04, 0x11
        /*007a*/ 	.short	(.L_22 - .L_21)
	.align		4
.L_21:
        /*007c*/ 	.word	index@(_Z16backSubstitutionPPfii)
        /*0080*/ 	.word	0x00000000


	//----- nvinfo : EIATTR_REGCOUNT
	.align		4
.L_22:
        /*0084*/ 	.byte	0x04, 0x2f
        /*0086*/ 	.short	(.L_24 - .L_23)
	.align		4
.L_23:
        /*0088*/ 	.word	index@(_Z15setSubColToZeroPPfii)
        /*008c*/ 	.word	0x0000000a


	//----- nvinfo : EIATTR_FRAME_SIZE
	.align		4
.L_24:
        /*0090*/ 	.byte	0x04, 0x11
        /*0092*/ 	.short	(.L_26 - .L_25)
	.align		4
.L_25:
        /*0094*/ 	.word	index@(_Z15setSubColToZeroPPfii)
        /*0098*/ 	.word	0x00000000


	//----- nvinfo : EIATTR_REGCOUNT
	.align		4
.L_26:
        /*009c*/ 	.byte	0x04, 0x2f
        /*009e*/ 	.short	(.L_28 - .L_27)
	.align		4
.L_27:
        /*00a0*/ 	.word	index@(_Z14writeToDResultPPfiS_)
        /*00a4*/ 	.word	0x0000000c


	//----- nvinfo : EIATTR_FRAME_SIZE
	.align		4
.L_28:
        /*00a8*/ 	.byte	0x04, 0x11
        /*00aa*/ 	.short	(.L_30 - .L_29)
	.align		4
.L_29:
        /*00ac*/ 	.word	index@(_Z14writeToDResultPPfiS_)
        /*00b0*/ 	.word	0x00000000


	//----- nvinfo : EIATTR_MIN_STACK_SIZE
	.align		4
.L_30:
        /*00b4*/ 	.byte	0x04, 0x12
        /*00b6*/ 	.short	(.L_32 - .L_31)
	.align		4
.L_31:
        /*00b8*/ 	.word	index@(_Z14writeToDResultPPfiS_)
        /*00bc*/ 	.word	0x00000000


	//----- nvinfo : EIATTR_MIN_STACK_SIZE
	.align		4
.L_32:
        /*00c0*/ 	.byte	0x04, 0x12
        /*00c2*/ 	.short	(.L_34 - .L_33)
	.align		4
.L_33:
        /*00c4*/ 	.word	index@(_Z15setSubColToZeroPPfii)
        /*00c8*/ 	.word	0x00000000


	//----- nvinfo : EIATTR_MIN_STACK_SIZE
	.align		4
.L_34:
        /*00cc*/ 	.byte	0x04, 0x12
        /*00ce*/ 	.short	(.L_36 - .L_35)
	.align		4
.L_35:
        /*00d0*/ 	.word	index@(_Z16backSubstitutionPPfii)
        /*00d4*/ 	.word	0x00000000


	//----- nvinfo : EIATTR_MIN_STACK_SIZE
	.align		4
.L_36:
        /*00d8*/ 	.byte	0x04, 0x12
        /*00da*/ 	.short	(.L_38 - .L_37)
	.align		4
.L_37:
        /*00dc*/ 	.word	index@(_Z20setPivotColumnToZeroPPfii)
        /*00e0*/ 	.word	0x00000000


	//----- nvinfo : EIATTR_MIN_STACK_SIZE
	.align		4
.L_38:
        /*00e4*/ 	.byte	0x04, 0x12
        /*00e6*/ 	.short	(.L_40 - .L_39)
	.align		4
.L_39:
        /*00e8*/ 	.word	index@(_Z17eliminationKernelPPfii)
        /*00ec*/ 	.word	0x00000000


	//----- nvinfo : EIATTR_MIN_STACK_SIZE
	.align		4
.L_40:
        /*00f0*/ 	.byte	0x04, 0x12
        /*00f2*/ 	.short	(.L_42 - .L_41)
	.align		4
.L_41:
        /*00f4*/ 	.word	index@(_Z23changeFirstElementToOnePPfiii)
        /*00f8*/ 	.word	0x00000000


	//----- nvinfo : EIATTR_MIN_STACK_SIZE
	.align		4
.L_42:
        /*00fc*/ 	.byte	0x04, 0x12
        /*00fe*/ 	.short	(.L_44 - .L_43)
	.align		4
.L_43:
        /*0100*/ 	.word	index@(_Z11printMatrixPPfi)
        /*0104*/ 	.word	0x00000010
.L_44:


//--------------------- .nv.compat                --------------------------
	.section	.nv.compat,"",@"SHT_CUDA_COMPAT_INFO"
	.align	4
        /*0000*/ 	.byte	0x02, 0x09, 0x00, 0x00, 0x02, 0x02, 0x01, 0x00, 0x02, 0x05, 0x05, 0x00, 0x03, 0x07, 0x01, 0x01
        /*0010*/ 	.byte	0x02, 0x03, 0x00, 0x00, 0x02, 0x06, 0x01, 0x00, 0x04, 0x0b, 0x08, 0x00, 0x01, 0x00, 0x00, 0x00
        /*0020*/ 	.byte	0x00, 0x00, 0x00, 0x00


//--------------------- .nv.info._Z14writeToDResultPPfiS_ --------------------------
	.section	.nv.info._Z14writeToDResultPPfiS_,"",@"SHT_CUDA_INFO"
	.sectionflags	@""
	.align	4


	//----- nvinfo : EIATTR_CUDA_API_VERSION
	.align		4
        /*0000*/ 	.byte	0x04, 0x37
        /*0002*/ 	.short	(.L_46 - .L_45)
.L_45:
        /*0004*/ 	.word	0x00000082


	//----- nvinfo : EIATTR_KPARAM_INFO
	.align		4
.L_46:
        /*0008*/ 	.byte	0x04, 0x17
        /*000a*/ 	.short	(.L_48 - .L_47)
.L_47:
        /*000c*/ 	.word	0x00000000
        /*0010*/ 	.short	0x0002
        /*0012*/ 	.short	0x0010
        /*0014*/ 	.byte	0x00, 0xf5, 0x21, 0x00


	//----- nvinfo : EIATTR_KPARAM_INFO
	.align		4
.L_48:
        /*0018*/ 	.byte	0x04, 0x17
        /*001a*/ 	.short	(.L_50 - .L_49)
.L_49:
        /*001c*/ 	.word	0x00000000
        /*0020*/ 	.short	0x0001
        /*0022*/ 	.short	0x0008
        /*0024*/ 	.byte	0x00, 0xf0, 0x11, 0x00


	//----- nvinfo : EIATTR_KPARAM_INFO
	.align		4
.L_50:
        /*0028*/ 	.byte	0x04, 0x17
        /*002a*/ 	.short	(.L_52 - .L_51)
.L_51:
        /*002c*/ 	.word	0x00000000
        /*0030*/ 	.short	0x0000
        /*0032*/ 	.short	0x0000
        /*0034*/ 	.byte	0x00, 0xf5, 0x21, 0x00


	//----- nvinfo : EIATTR_SPARSE_MMA_MASK
	.align		4
.L_52:
        /*0038*/ 	.byte	0x03, 0x50
        /*003a*/ 	.short	0x0000


	//----- nvinfo : EIATTR_MAXREG_COUNT
	.align		4
        /*003c*/ 	.byte	0x03, 0x1b
        /*003e*/ 	.short	0x00ff


	//----- nvinfo : EIATTR_MERCURY_ISA_VERSION
	.align		4
        /*0040*/ 	.byte	0x03, 0x5f
        /*0042*/ 	.short	0x0101


	//----- nvinfo : EIATTR_VRC_CTA_INIT_COUNT
	.align		4
        /*0044*/ 	.byte	0x02, 0x4a
	.zero		1
	.zero		1


	//----- nvinfo : EIATTR_EXIT_INSTR_OFFSETS
	.align		4
        /*0048*/ 	.byte	0x04, 0x1c
        /*004a*/ 	.short	(.L_54 - .L_53)


	//   ....[0]....
.L_53:
        /*004c*/ 	.word	0x000000d0


	//   ....[1]....
        /*0050*/ 	.word	0x00000170


	//----- nvinfo : EIATTR_CBANK_PARAM_SIZE
	.align		4
.L_54:
        /*0054*/ 	.byte	0x03, 0x19
        /*0056*/ 	.short	0x0018


	//----- nvinfo : EIATTR_PARAM_CBANK
	.align		4
        /*0058*/ 	.byte	0x04, 0x0a
        /*005a*/ 	.short	(.L_56 - .L_55)
	.align		4
.L_55:
        /*005c*/ 	.word	index@(.nv.constant0._Z14writeToDResultPPfiS_)
        /*0060*/ 	.short	0x0380
        /*0062*/ 	.short	0x0018


	//----- nvinfo : EIATTR_SW_WAR
	.align		4
.L_56:
        /*0064*/ 	.byte	0x04, 0x36
        /*0066*/ 	.short	(.L_58 - .L_57)
.L_57:
        /*0068*/ 	.word	0x00000008
.L_58:


//--------------------- .nv.info._Z15setSubColToZeroPPfii --------------------------
	.section	.nv.info._Z15setSubColToZeroPPfii,"",@"SHT_CUDA_INFO"
	.sectionflags	@""
	.align	4


	//----- nvinfo : EIATTR_CUDA_API_VERSION
	.align		4
        /*0000*/ 	.byte	0x04, 0x37
        /*0002*/ 	.short	(.L_60 - .L_59)
.L_59:
        /*0004*/ 	.word	0x00000082


	//----- nvinfo : EIATTR_KPARAM_INFO
	.align		4
.L_60:
        /*0008*/ 	.byte	0x04, 0x17
        /*000a*/ 	.short	(.L_62 - .L_61)
.L_61:
        /*000c*/ 	.word	0x00000000
        /*0010*/ 	.short	0x0002
        /*0012*/ 	.short	0x000c
        /*0014*/ 	.byte	0x00, 0xf0, 0x11, 0x00


	//----- nvinfo : EIATTR_KPARAM_INFO
	.align		4
.L_62:
        /*0018*/ 	.byte	0x04, 0x17
        /*001a*/ 	.short	(.L_64 - .L_63)
.L_63:
        /*001c*/ 	.word	0x00000000
        /*0020*/ 	.short	0x0001
        /*0022*/ 	.short	0x0008
        /*0024*/ 	.byte	0x00, 0xf0, 0x11, 0x00


	//----- nvinfo : EIATTR_KPARAM_INFO
	.align		4
.L_64:
        /*0028*/ 	.byte	0x04, 0x17
        /*002a*/ 	.short	(.L_66 - .L_65)
.L_65:
        /*002c*/ 	.word	0x00000000
        /*0030*/ 	.short	0x0000
        /*0032*/ 	.short	0x0000
        /*0034*/ 	.byte	0x00, 0xf5, 0x21, 0x00


	//----- nvinfo : EIATTR_SPARSE_MMA_MASK
	.align		4
.L_66:
        /*0038*/ 	.byte	0x03, 0x50
        /*003a*/ 	.short	0x0000


	//----- nvinfo : EIATTR_MAXREG_COUNT
	.align		4
        /*003c*/ 	.byte	0x03, 0x1b
        /*003e*/ 	.short	0x00ff


	//----- nvinfo : EIATTR_MERCURY_ISA_VERSION
	.align		4
        /*0040*/ 	.byte	0x03, 0x5f
        /*0042*/ 	.short	0x0101


	//----- nvinfo : EIATTR_VRC_CTA_INIT_COUNT
	.align		4
        /*0044*/ 	.byte	0x02, 0x4a
	.zero		1
	.zero		1


	//----- nvinfo : EIATTR_EXIT_INSTR_OFFSETS
	.align		4
        /*0048*/ 	.byte	0x04, 0x1c
        /*004a*/ 	.short	(.L_68 - .L_67)


	//   ....[0]....
.L_67:
        /*004c*/ 	.word	0x000000d0


	//   ....[1]....
        /*0050*/ 	.word	0x00000140


	//----- nvinfo : EIATTR_CBANK_PARAM_SIZE
	.align		4
.L_68:
        /*0054*/ 	.byte	0x03, 0x19
        /*0056*/ 	.short	0x0010


	//----- nvinfo : EIATTR_PARAM_CBANK
	.align		4
        /*0058*/ 	.byte	0x04, 0x0a
        /*005a*/ 	.short	(.L_70 - .L_69)
	.align		4
.L_69:
        /*005c*/ 	.word	index@(.nv.constant0._Z15setSubColToZeroPPfii)
        /*0060*/ 	.short	0x0380
        /*0062*/ 	.short	0x0010


	//----- nvinfo : EIATTR_SW_WAR
	.align		4
.L_70:
        /*0064*/ 	.byte	0x04, 0x36
        /*0066*/ 	.short	(.L_72 - .L_71)
.L_71:
        /*0068*/ 	.word	0x00000008
.L_72:


//--------------------- .nv.info._Z16backSubstitutionPPfii --------------------------
	.section	.nv.info._Z16backSubstitutionPPfii,"",@"SHT_CUDA_INFO"
	.sectionflags	@""
	.align	4


	//----- nvinfo : EIATTR_CUDA_API_VERSION
	.align		4
        /*0000*/ 	.byte	0x04, 0x37
        /*0002*/ 	.short	(.L_74 - .L_73)
.L_73:
        /*0004*/ 	.word	0x00000082


	//----- nvinfo : EIATTR_KPARAM_INFO
	.align		4
.L_74:
        /*0008*/ 	.byte	0x04, 0x17
        /*000a*/ 	.short	(.L_76 - .L_75)
.L_75:
        /*000c*/ 	.word	0x00000000
        /*0010*/ 	.short	0x0002
        /*0012*/ 	.short	0x000c
        /*0014*/ 	.byte	0x00, 0xf0, 0x11, 0x00


	//----- nvinfo : EIATTR_KPARAM_INFO
	.align		4
.L_76:
        /*0018*/ 	.byte	0x04, 0x17
        /*001a*/ 	.short	(.L_78 - .L_77)
.L_77:
        /*001c*/ 	.word	0x00000000
        /*0020*/ 	.short	0x0001
        /*0022*/ 	.short	0x0008
        /*0024*/ 	.byte	0x00, 0xf0, 0x11, 0x00


	//----- nvinfo : EIATTR_KPARAM_INFO
	.align		4
.L_78:
        /*0028*/ 	.byte	0x04, 0x17
        /*002a*/ 	.short	(.L_80 - .L_79)
.L_79:
        /*002c*/ 	.word	0x00000000
        /*0030*/ 	.short	0x0000
        /*0032*/ 	.short	0x0000
        /*0034*/ 	.byte	0x00, 0xf5, 0x21, 0x00


	//----- nvinfo : EIATTR_SPARSE_MMA_MASK
	.align		4
.L_80:
        /*0038*/ 	.byte	0x03, 0x50
        /*003a*/ 	.short	0x0000


	//----- nvinfo : EIATTR_MAXREG_COUNT
	.align		4
        /*003c*/ 	.byte	0x03, 0x1b
        /*003e*/ 	.short	0x00ff


	//----- nvinfo : EIATTR_MERCURY_ISA_VERSION
	.align		4
        /*0040*/ 	.byte	0x03, 0x5f
        /*0042*/ 	.short	0x0101


	//----- nvinfo : EIATTR_VRC_CTA_INIT_COUNT
	.align		4
        /*0044*/ 	.byte	0x02, 0x4a
	.zero		1
	.zero		1


	//----- nvinfo : EIATTR_EXIT_INSTR_OFFSETS
	.align		4
        /*0048*/ 	.byte	0x04, 0x1c
        /*004a*/ 	.short	(.L_82 - .L_81)


	//   ....[0]....
.L_81:
        /*004c*/ 	.word	0x000000d0


	//   ....[1]....
        /*0050*/ 	.word	0x000001c0


	//----- nvinfo : EIATTR_CBANK_PARAM_SIZE
	.align		4
.L_82:
        /*0054*/ 	.byte	0x03, 0x19
        /*0056*/ 	.short	0x0010


	//----- nvinfo : EIATTR_PARAM_CBANK
	.align		4
        /*0058*/ 	.byte	0x04, 0x0a
        /*005a*/ 	.short	(.L_84 - .L_83)
	.align		4
.L_83:
        /*005c*/ 	.word	index@(.nv.constant0._Z16backSubstitutionPPfii)
        /*0060*/ 	.short	0x0380
        /*0062*/ 	.short	0x0010


	//----- nvinfo : EIATTR_SW_WAR
	.align		4
.L_84:
        /*0064*/ 	.byte	0x04, 0x36
        /*0066*/ 	.short	(.L_86 - .L_85)
.L_85:
        /*0068*/ 	.word	0x00000008
.L_86:


//--------------------- .nv.info._Z20setPivotColumnToZeroPPfii --------------------------
	.section	.nv.info._Z20setPivotColumnToZeroPPfii,"",@"SHT_CUDA_INFO"
	.sectionflags	@""
	.align	4


	//----- nvinfo : EIATTR_CUDA_API_VERSION
	.align		4
        /*0000*/ 	.byte	0x04, 0x37
        /*0002*/ 	.short	(.L_88 - .L_87)
.L_87:
        /*0004*/ 	.word	0x00000082


	//----- nvinfo : EIATTR_KPARAM_INFO
	.align		4
.L_88:
        /*0008*/ 	.byte	0x04, 0x17
        /*000a*/ 	.short	(.L_90 - .L_89)
.L_89:
        /*000c*/ 	.word	0x00000000
        /*0010*/ 	.short	0x0002
        /*0012*/ 	.short	0x000c
        /*0014*/ 	.byte	0x00, 0xf0, 0x11, 0x00


	//----- nvinfo : EIATTR_KPARAM_INFO
	.align		4
.L_90:
        /*0018*/ 	.byte	0x04, 0x17
        /*001a*/ 	.short	(.L_92 - .L_91)
.L_91:
        /*001c*/ 	.word	0x00000000
        /*0020*/ 	.short	0x0001
        /*0022*/ 	.short	0x0008
        /*0024*/ 	.byte	0x00, 0xf0, 0x11, 0x00


	//----- nvinfo : EIATTR_KPARAM_INFO
	.align		4
.L_92:
        /*0028*/ 	.byte	0x04, 0x17
        /*002a*/ 	.short	(.L_94 - .L_93)
.L_93:
        /*002c*/ 	.word	0x00000000
        /*0030*/ 	.short	0x0000
        /*0032*/ 	.short	0x0000
        /*0034*/ 	.byte	0x00, 0xf5, 0x21, 0x00


	//----- nvinfo : EIATTR_SPARSE_MMA_MASK
	.align		4
.L_94:
        /*0038*/ 	.byte	0x03, 0x50
        /*003a*/ 	.short	0x0000


	//----- nvinfo : EIATTR_MAXREG_COUNT
	.align		4
        /*003c*/ 	.byte	0x03, 0x1b
        /*003e*/ 	.short	0x00ff


	//----- nvinfo : EIATTR_MERCURY_ISA_VERSION
	.align		4
        /*0040*/ 	.byte	0x03, 0x5f
        /*0042*/ 	.short	0x0101


	//----- nvinfo : EIATTR_VRC_CTA_INIT_COUNT
	.align		4
        /*0044*/ 	.byte	0x02, 0x4a
	.zero		1
	.zero		1


	//----- nvinfo : EIATTR_EXIT_INSTR_OFFSETS
	.align		4
        /*0048*/ 	.byte	0x04, 0x1c
        /*004a*/ 	.short	(.L_96 - .L_95)


	//   ....[0]....
.L_95:
        /*004c*/ 	.word	0x000000d0


	//   ....[1]....
        /*0050*/ 	.word	0x00000140


	//----- nvinfo : EIATTR_CBANK_PARAM_SIZE
	.align		4
.L_96:
        /*0054*/ 	.byte	0x03, 0x19
        /*0056*/ 	.short	0x0010


	//----- nvinfo : EIATTR_PARAM_CBANK
	.align		4
        /*0058*/ 	.byte	0x04, 0x0a
        /*005a*/ 	.short	(.L_98 - .L_97)
	.align		4
.L_97:
        /*005c*/ 	.word	index@(.nv.constant0._Z20setPivotColumnToZeroPPfii)
        /*0060*/ 	.short	0x0380
        /*0062*/ 	.short	0x0010


	//----- nvinfo : EIATTR_SW_WAR
	.align		4
.L_98:
        /*0064*/ 	.byte	0x04, 0x36
        /*0066*/ 	.short	(.L_100 - .L_99)
.L_99:
        /*0068*/ 	.word	0x00000008
.L_100:


//--------------------- .nv.info._Z17eliminationKernelPPfii --------------------------
	.section	.nv.info._Z17eliminationKernelPPfii,"",@"SHT_CUDA_INFO"
	.sectionflags	@""
	.align	4


	//----- nvinfo : EIATTR_CUDA_API_VERSION
	.align		4
        /*0000*/ 	.byte	0x04, 0x37
        /*0002*/ 	.short	(.L_102 - .L_101)
.L_101:
        /*0004*/ 	.word	0x00000082


	//----- nvinfo : EIATTR_KPARAM_INFO
	.align		4
.L_102:
        /*0008*/ 	.byte	0x04, 0x17
        /*000a*/ 	.short	(.L_104 - .L_103)
.L_103:
        /*000c*/ 	.word	0x00000000
        /*0010*/ 	.short	0x0002
        /*0012*/ 	.short	0x000c
        /*0014*/ 	.byte	0x00, 0xf0, 0x11, 0x00


	//----- nvinfo : EIATTR_KPARAM_INFO
	.align		4
.L_104:
        /*0018*/ 	.byte	0x04, 0x17
        /*001a*/ 	.short	(.L_106 - .L_105)
.L_105:
        /*001c*/ 	.word	0x00000000
        /*0020*/ 	.short	0x0001
        /*0022*/ 	.short	0x0008
        /*0024*/ 	.byte	0x00, 0xf0, 0x11, 0x00


	//----- nvinfo : EIATTR_KPARAM_INFO
	.align		4
.L_106:
        /*0028*/ 	.byte	0x04, 0x17
        /*002a*/ 	.short	(.L_108 - .L_107)
.L_107:
        /*002c*/ 	.word	0x00000000
        /*0030*/ 	.short	0x0000
        /*0032*/ 	.short	0x0000
        /*0034*/ 	.byte	0x00, 0xf5, 0x21, 0x00


	//----- nvinfo : EIATTR_SPARSE_MMA_MASK
	.align		4
.L_108:
        /*0038*/ 	.byte	0x03, 0x50
        /*003a*/ 	.short	0x0000


	//----- nvinfo : EIATTR_MAXREG_COUNT
	.align		4
        /*003c*/ 	.byte	0x03, 0x1b
        /*003e*/ 	.short	0x00ff


	//----- nvinfo : EIATTR_MERCURY_ISA_VERSION
	.align		4
        /*0040*/ 	.byte	0x03, 0x5f
        /*0042*/ 	.short	0x0101


	//----- nvinfo : EIATTR_VRC_CTA_INIT_COUNT
	.align		4
        /*0044*/ 	.byte	0x02, 0x4a
	.zero		1
	.zero		1


	//----- nvinfo : EIATTR_EXIT_INSTR_OFFSETS
	.align		4
        /*0048*/ 	.byte	0x04, 0x1c
        /*004a*/ 	.short	(.L_110 - .L_109)


	//   ....[0]....
.L_109:
        /*004c*/ 	.word	0x000000c0


	//   ....[1]....
        /*0050*/ 	.word	0x000000f0


	//   ....[2]....
        /*0054*/ 	.word	0x000001e0


	//----- nvinfo : EIATTR_CBANK_PARAM_SIZE
	.align		4
.L_110:
        /*0058*/ 	.byte	0x03, 0x19
        /*005a*/ 	.short	0x0010


	//----- nvinfo : EIATTR_PARAM_CBANK
	.align		4
        /*005c*/ 	.byte	0x04, 0x0a
        /*005e*/ 	.short	(.L_112 - .L_111)
	.align		4
.L_111:
        /*0060*/ 	.word	index@(.nv.constant0._Z17eliminationKernelPPfii)
        /*0064*/ 	.short	0x0380
        /*0066*/ 	.short	0x0010


	//----- nvinfo : EIATTR_SW_WAR
	.align		4
.L_112:
        /*0068*/ 	.byte	0x04, 0x36
        /*006a*/ 	.short	(.L_114 - .L_113)
.L_113:
        /*006c*/ 	.word	0x00000008
.L_114:


//--------------------- .nv.info._Z23changeFirstElementToOnePPfiii --------------------------
	.section	.nv.info._Z23changeFirstElementToOnePPfiii,"",@"SHT_CUDA_INFO"
	.sectionflags	@""
	.align	4


	//----- nvinfo : EIATTR_CUDA_API_VERSION
	.align		4
        /*0000*/ 	.byte	0x04, 0x37
        /*0002*/ 	.short	(.L_116 - .L_115)
.L_115:
        /*0004*/ 	.word	0x00000082


	//----- nvinfo : EIATTR_KPARAM_INFO
	.align		4
.L_116:
        /*0008*/ 	.byte	0x04, 0x17
        /*000a*/ 	.short	(.L_118 - .L_117)
.L_117:
        /*000c*/ 	.word	0x00000000
        /*0010*/ 	.short	0x0003
        /*0012*/ 	.short	0x0010
        /*0014*/ 	.byte	0x00, 0xf0, 0x11, 0x00


	//----- nvinfo : EIATTR_KPARAM_INFO
	.align		4
.L_118:
        /*0018*/ 	.byte	0x04, 0x17
        /*001a*/ 	.short	(.L_120 - .L_119)
.L_119:
        /*001c*/ 	.word	0x00000000
        /*0020*/ 	.short	0x0002
        /*0022*/ 	.short	0x000c
        /*0024*/ 	.byte	0x00, 0xf0, 0x11, 0x00


	//----- nvinfo : EIATTR_KPARAM_INFO
	.align		4
.L_120:
        /*0028*/ 	.byte	0x04, 0x17
        /*002a*/ 	.short	(.L_122 - .L_121)
.L_121:
        /*002c*/ 	.word	0x00000000
        /*0030*/ 	.short	0x0001
        /*0032*/ 	.short	0x0008
        /*0034*/ 	.byte	0x00, 0xf0, 0x11, 0x00


	//----- nvinfo : EIATTR_KPARAM_INFO
	.align		4
.L_122:
        /*0038*/ 	.byte	0x04, 0x17
        /*003a*/ 	.short	(.L_124 - .L_123)
.L_123:
        /*003c*/ 	.word	0x00000000
        /*0040*/ 	.short	0x0000
        /*0042*/ 	.short	0x0000
        /*0044*/ 	.byte	0x00, 0xf5, 0x21, 0x00


	//----- nvinfo : EIATTR_SPARSE_MMA_MASK
	.align		4
.L_124:
        /*0048*/ 	.byte	0x03, 0x50
        /*004a*/ 	.short	0x0000


	//----- nvinfo : EIATTR_MAXREG_COUNT
	.align		4
        /*004c*/ 	.byte	0x03, 0x1b
        /*004e*/ 	.short	0x00ff


	//----- nvinfo : EIATTR_MERCURY_ISA_VERSION
	.align		4
        /*0050*/ 	.byte	0x03, 0x5f
        /*0052*/ 	.short	0x0101


	//----- nvinfo : EIATTR_VRC_CTA_INIT_COUNT
	.align		4
        /*0054*/ 	.byte	0x02, 0x4a
	.zero		1
	.zero		1


	//----- nvinfo : EIATTR_EXIT_INSTR_OFFSETS
	.align		4
        /*0058*/ 	.byte	0x04, 0x1c
        /*005a*/ 	.short	(.L_126 - .L_125)


	//   ....[0]....
.L_125:
        /*005c*/ 	.word	0x000000b0


	//   ....[1]....
        /*0060*/ 	.word	0x000000f0


	//   ....[2]....
        /*0064*/ 	.word	0x00000260


	//----- nvinfo : EIATTR_CRS_STACK_SIZE
	.align		4
.L_126:
        /*0068*/ 	.byte	0x04, 0x1e
        /*006a*/ 	.short	(.L_128 - .L_127)
.L_127:
        /*006c*/ 	.word	0x00000000


	//----- nvinfo : EIATTR_CBANK_PARAM_SIZE
	.align		4
.L_128:
        /*0070*/ 	.byte	0x03, 0x19
        /*0072*/ 	.short	0x0014


	//----- nvinfo : EIATTR_PARAM_CBANK
	.align		4
        /*0074*/ 	.byte	0x04, 0x0a
        /*0076*/ 	.short	(.L_130 - .L_129)
	.align		4
.L_129:
        /*0078*/ 	.word	index@(.nv.constant0._Z23changeFirstElementToOnePPfiii)
        /*007c*/ 	.short	0x0380
        /*007e*/ 	.short	0x0014


	//----- nvinfo : EIATTR_SW_WAR
	.align		4
.L_130:
        /*0080*/ 	.byte	0x04, 0x36
        /*0082*/ 	.short	(.L_132 - .L_131)
.L_131:
        /*0084*/ 	.word	0x00000008
.L_132:


//--------------------- .nv.info._Z11printMatrixPPfi --------------------------
	.section	.nv.info._Z11printMatrixPPfi,"",@"SHT_CUDA_INFO"
	.sectionflags	@""
	.align	4


	//----- nvinfo : EIATTR_CUDA_API_VERSION
	.align		4
        /*0000*/ 	.byte	0x04, 0x37
        /*0002*/ 	.short	(.L_134 - .L_133)
.L_133:
        /*0004*/ 	.word	0x00000082


	//----- nvinfo : EIATTR_KPARAM_INFO
	.align		4
.L_134:
        /*0008*/ 	.byte	0x04, 0x17
        /*000a*/ 	.short	(.L_136 - .L_135)
.L_135:
        /*000c*/ 	.word	0x00000000
        /*0010*/ 	.short	0x0001
        /*0012*/ 	.short	0x0008
        /*0014*/ 	.byte	0x00, 0xf0, 0x11, 0x00


	//----- nvinfo : EIATTR_KPARAM_INFO
	.align		4
.L_136:
        /*0018*/ 	.byte	0x04, 0x17
        /*001a*/ 	.short	(.L_138 - .L_137)
.L_137:
        /*001c*/ 	.word	0x00000000
        /*0020*/ 	.short	0x0000
        /*0022*/ 	.short	0x0000
        /*0024*/ 	.byte	0x00, 0xf5, 0x21, 0x00


	//----- nvinfo : EIATTR_SPARSE_MMA_MASK
	.align		4
.L_138:
        /*0028*/ 	.byte	0x03, 0x50
        /*002a*/ 	.short	0x0000


	//----- nvinfo : EIATTR_MAXREG_COUNT
	.align		4
        /*002c*/ 	.byte	0x03, 0x1b
        /*002e*/ 	.short	0x00ff


	//----- nvinfo : EIATTR_EXTERNS
	.align		4
        /*0030*/ 	.byte	0x04, 0x0f
        /*0032*/ 	.short	(.L_140 - .L_139)


	//   ....[0]....
	.align		4
.L_139:
        /*0034*/ 	.word	index@(vprintf)


	//----- nvinfo : EIATTR_MERCURY_ISA_VERSION
	.align		4
.L_140:
        /*0038*/ 	.byte	0x03, 0x5f
        /*003a*/ 	.short	0x0101


	//----- nvinfo : EIATTR_VRC_CTA_INIT_COUNT
	.align		4
        /*003c*/ 	.byte	0x02, 0x4a
	.zero		1
	.zero		1


	//----- nvinfo : EIATTR_SYSCALL_OFFSETS
	.align		4
        /*0040*/ 	.byte	0x04, 0x46
        /*0042*/ 	.short	(.L_142 - .L_141)


	//   ....[0]....
.L_141:
        /*0044*/ 	.word	0x00000220


	//----- nvinfo : EIATTR_EXIT_INSTR_OFFSETS
	.align		4
.L_142:
        /*0048*/ 	.byte	0x04, 0x1c
        /*004a*/ 	.short	(.L_144 - .L_143)


	//   ....[0]....
.L_143:
        /*004c*/ 	.word	0x00000120


	//   ....[1]....
        /*0050*/ 	.word	0x00000230


	//----- nvinfo : EIATTR_CRS_STACK_SIZE
	.align		4
.L_144:
        /*0054*/ 	.byte	0x04, 0x1e
        /*0056*/ 	.short	(.L_146 - .L_145)
.L_145:
        /*0058*/ 	.word	0x00000000


	//----- nvinfo : EIATTR_CBANK_PARAM_SIZE
	.align		4
.L_146:
        /*005c*/ 	.byte	0x03, 0x19
        /*005e*/ 	.short	0x000c


	//----- nvinfo : EIATTR_PARAM_CBANK
	.align		4
        /*0060*/ 	.byte	0x04, 0x0a
        /*0062*/ 	.short	(.L_148 - .L_147)
	.align		4
.L_147:
        /*0064*/ 	.word	index@(.nv.constant0._Z11printMatrixPPfi)
        /*0068*/ 	.short	0x0380
        /*006a*/ 	.short	0x000c


	//----- nvinfo : EIATTR_SW_WAR
	.align		4
.L_148:
        /*006c*/ 	.byte	0x04, 0x36
        /*006e*/ 	.short	(.L_150 - .L_149)
.L_149:
        /*0070*/ 	.word	0x00000008
.L_150:


//--------------------- .nv.callgraph             --------------------------
	.section	.nv.callgraph,"",@"SHT_CUDA_CALLGRAPH"
	.align	4
	.sectionentsize	8
	.align		4
        /*0000*/ 	.word	0x00000000
	.align		4
        /*0004*/ 	.word	0xffffffff
	.align		4
        /*0008*/ 	.word	index@(_Z11printMatrixPPfi)
	.align		4
        /*000c*/ 	.word	index@(vprintf)
	.align		4
        /*0010*/ 	.word	0x00000000
	.align		4
        /*0014*/ 	.word	0xfffffffe
	.align		4
        /*0018*/ 	.word	0x00000000
	.align		4
        /*001c*/ 	.word	0xfffffffd
	.align		4
        /*0020*/ 	.word	0x00000000
	.align		4
        /*0024*/ 	.word	0xfffffffc


//--------------------- .nv.constant4             --------------------------
	.section	.nv.constant4,"a",@progbits
	.align	8
	.align		8
.nv.constant4:
        /*0000*/ 	.dword	$str
	.align		8
        /*0008*/ 	.dword	vprintf


//--------------------- .text._Z14writeToDResultPPfiS_ --------------------------
	.section	.text._Z14writeToDResultPPfiS_,"ax",@progbits
	.align	128
        .global         _Z14writeToDResultPPfiS_
        .type           _Z14writeToDResultPPfiS_,@function
        .size           _Z14writeToDResultPPfiS_,(.L_x_22 - _Z14writeToDResultPPfiS_)
        .other          _Z14writeToDResultPPfiS_,@"STO_CUDA_ENTRY STV_DEFAULT"
_Z14writeToDResultPPfiS_:
.text._Z14writeToDResultPPfiS_:
[----:B------:R-:W-:Y:S01]  /*0000*/  LDC R1, c[0x0][0x37c] ;  /* 0x0000df00ff017b82 */ /* 0x000fe20000000800 */
[----:B------:R-:W0:Y:S07]  /*0010*/  S2R R0, SR_TID.X ;  /* 0x0000000000007919 */ /* 0x000e2e0000002100 */
[----:B------:R-:W0:Y:S01]  /*0020*/  S2UR UR4, SR_CTAID.X ;  /* 0x00000000000479c3 */ /* 0x000e220000002500 */
[----:B------:R-:W1:Y:S07]  /*0030*/  S2R R3, SR_TID.Y ;  /* 0x0000000000037919 */ /* 0x000e6e0000002200 */
[----:B------:R-:W0:Y:S08]  /*0040*/  LDC R9, c[0x0][0x360] ;  /* 0x0000d800ff097b82 */ /* 0x000e300000000800 */
[----:B------:R-:W2:Y:S08]  /*0050*/  LDC R5, c[0x0][0x388] ;  /* 0x0000e200ff057b82 */ /* 0x000eb00000000800 */
[----:B------:R-:W1:Y:S08]  /*0060*/  S2UR UR5, SR_CTAID.Y ;  /* 0x00000000000579c3 */ /* 0x000e700000002600 */
[----:B------:R-:W1:Y:S01]  /*0070*/  LDC R2, c[0x0][0x364] ;  /* 0x0000d900ff027b82 */ /* 0x000e620000000800 */
[----:B0-----:R-:W-:-:S05]  /*0080*/  IMAD R9, R9, UR4, R0 ;  /* 0x0000000409097c24 */ /* 0x001fca000f8e0200 */
[----:B--2---:R-:W-:-:S04]  /*0090*/  ISETP.GE.AND P0, PT, R9, R5, PT ;  /* 0x000000050900720c */ /* 0x004fc80003f06270 */
[----:B------:R-:W-:Y:S01]  /*00a0*/  ISETP.LT.OR P0, PT, R9, RZ, P0 ;  /* 0x000000ff0900720c */ /* 0x000fe20000701670 */
[----:B-1----:R-:W-:-:S05]  /*00b0*/  IMAD R0, R2, UR5, R3 ;  /* 0x0000000502007c24 */ /* 0x002fca000f8e0203 */
[----:B------:R-:W-:-:S13]  /*00c0*/  ISETP.NE.OR P0, PT, R0, R5, P0 ;  /* 0x000000050000720c */ /* 0x000fda0000705670 */
[----:B------:R-:W-:Y:S05]  /*00d0*/  @P0 EXIT ;  /* 0x000000000000094d */ /* 0x000fea0003800000 */
[----:B------:R-:W0:Y:S01]  /*00e0*/  LDC.64 R2, c[0x0][0x380] ;  /* 0x0000e000ff027b82 */ /* 0x000e220000000a00 */
[----:B------:R-:W1:Y:S07]  /*00f0*/  LDCU.64 UR4, c[0x0][0x358] ;  /* 0x00006b00ff0477ac */ /* 0x000e6e0008000a00 */
[----:B------:R-:W2:Y:S01]  /*0100*/  LDC.64 R6, c[0x0][0x390] ;  /* 0x0000e400ff067b82 */ /* 0x000ea20000000a00 */
[----:B0-----:R-:W-:-:S06]  /*0110*/  IMAD.WIDE.U32 R2, R9, 0x8, R2 ;  /* 0x0000000809027825 */ /* 0x001fcc00078e0002 */
[----:B-1----:R-:W3:Y:S02]  /*0120*/  LDG.E.64 R2, desc[UR4][R2.64] ;  /* 0x0000000402027981 */ /* 0x002ee4000c1e1b00 */
[----:B---3--:R-:W-:-:S06]  /*0130*/  IMAD.WIDE.U32 R4, R5, 0x4, R2 ;  /* 0x0000000405047825 */ /* 0x008fcc00078e0002 */
[----:B------:R-:W3:Y:S01]  /*0140*/  LDG.E R5, desc[UR4][R4.64] ;  /* 0x0000000404057981 */ /* 0x000ee2000c1e1900 */
[----:B--2---:R-:W-:-:S05]  /*0150*/  IMAD.WIDE.U32 R6, R9, 0x4, R6 ;  /* 0x0000000409067825 */ /* 0x004fca00078e0006 */
[----:B---3--:R-:W-:Y:S01]  /*0160*/  STG.E desc[UR4][R6.64], R5 ;  /* 0x0000000506007986 */ /* 0x008fe2000c101904 */
[----:B------:R-:W-:Y:S05]  /*0170*/  EXIT ;  /* 0x000000000000794d */ /* 0x000fea0003800000 */
.L_x_0:
[----:B------:R-:W-:-:S00]  /*0180*/  BRA `(.L_x_0) ;  /* 0xfffffffc00fc7947 */ /* 0x000fc0000383ffff */
[----:B------:R-:W-:-:S00]  /*0190*/  NOP ;  /* 0x0000000000007918 */ /* 0x000fc00000000000 */
        /* <DEDUP_REMOVED lines=14> */
.L_x_22:


//--------------------- .text._Z15setSubColToZeroPPfii --------------------------
	.section	.text._Z15setSubColToZeroPPfii,"ax",@progbits
	.align	128
        .global         _Z15setSubColToZeroPPfii
        .type           _Z15setSubColToZeroPPfii,@function
        .size           _Z15setSubColToZeroPPfii,(.L_x_23 - _Z15setSubColToZeroPPfii)
        .other          _Z15setSubColToZeroPPfii,@"STO_CUDA_ENTRY STV_DEFAULT"
_Z15setSubColToZeroPPfii:
.text._Z15setSubColToZeroPPfii:
        /* <DEDUP_REMOVED lines=15> */
[----:B------:R-:W1:Y:S01]  /*00f0*/  LDCU.64 UR4, c[0x0][0x358] ;  /* 0x00006b00ff0477ac */ /* 0x000e620008000a00 */
[----:B0-----:R-:W-:-:S06]  /*0100*/  IMAD.WIDE.U32 R2, R5, 0x8, R2 ;  /* 0x0000000805027825 */ /* 0x001fcc00078e0002 */
[----:B-1----:R-:W2:Y:S02]  /*0110*/  LDG.E.64 R2, desc[UR4][R2.64] ;  /* 0x0000000402027981 */ /* 0x002ea4000c1e1b00 */
[----:B--2---:R-:W-:-:S05]  /*0120*/  IMAD.WIDE.U32 R4, R7, 0x4, R2 ;  /* 0x0000000407047825 */ /* 0x004fca00078e0002 */
[----:B------:R-:W-:Y:S01]  /*0130*/  STG.E desc[UR4][R4.64], RZ ;  /* 0x000000ff04007986 */ /* 0x000fe2000c101904 */
[----:B------:R-:W-:Y:S05]  /*0140*/  EXIT ;  /* 0x000000000000794d */ /* 0x000fea0003800000 */
.L_x_1:
        /* <DEDUP_REMOVED lines=11> */
.L_x_23:


//--------------------- .text._Z16backSubstitutionPPfii --------------------------
	.section	.text._Z16backSubstitutionPPfii,"ax",@progbits
	.align	128
        .global         _Z16backSubstitutionPPfii
        .type           _Z16backSubstitutionPPfii,@function
        .size           _Z16backSubstitutionPPfii,(.L_x_24 - _Z16backSubstitutionPPfii)
        .other          _Z16backSubstitutionPPfii,@"STO_CUDA_ENTRY STV_DEFAULT"
_Z16backSubstitutionPPfii:
.text._Z16backSubstitutionPPfii:
[----:B------:R-:W-:Y:S01]  /*0000*/  LDC R1, c[0x0][0x37c] ;  /* 0x0000df00ff017b82 */ /* 0x000fe20000000800 */
[----:B------:R-:W0:Y:S07]  /*0010*/  S2R R0, SR_TID.X ;  /* 0x0000000000007919 */ /* 0x000e2e0000002100 */
[----:B------:R-:W0:Y:S01]  /*0020*/  S2UR UR4, SR_CTAID.X ;  /* 0x00000000000479c3 */ /* 0x000e220000002500 */
[----:B------:R-:W1:Y:S07]  /*0030*/  S2R R5, SR_TID.Y ;  /* 0x0000000000057919 */ /* 0x000e6e0000002200 */
[----:B------:R-:W0:Y:S08]  /*0040*/  LDC R3, c[0x0][0x360] ;  /* 0x0000d800ff037b82 */ /* 0x000e300000000800 */
[----:B------:R-:W2:Y:S08]  /*0050*/  LDC.64 R12, c[0x0][0x388] ;  /* 0x0000e200ff0c7b82 */ /* 0x000eb00000000a00 */
        /* <DEDUP_REMOVED lines=10> */
[----:B0-----:R-:W-:-:S04]  /*0100*/  IMAD.WIDE.U32 R2, R3, 0x8, R8 ;  /* 0x0000000803027825 */ /* 0x001fc800078e0008 */
[C---:B------:R-:W-:Y:S02]  /*0110*/  IMAD.WIDE R8, R12.reuse, 0x8, R8 ;  /* 0x000000080c087825 */ /* 0x040fe400078e0208 */
[----:B-1----:R-:W2:Y:S04]  /*0120*/  LDG.E.64 R2, desc[UR4][R2.64] ;  /* 0x0000000402027981 */ /* 0x002ea8000c1e1b00 */
[----:B------:R-:W3:Y:S01]  /*0130*/  LDG.E.64 R8, desc[UR4][R8.64] ;  /* 0x0000000408087981 */ /* 0x000ee2000c1e1b00 */
[----:B--2---:R-:W-:-:S04]  /*0140*/  IMAD.WIDE R6, R12, 0x4, R2 ;  /* 0x000000040c067825 */ /* 0x004fc800078e0202 */
[C---:B---3--:R-:W-:Y:S02]  /*0150*/  IMAD.WIDE.U32 R10, R13.reuse, 0x4, R8 ;  /* 0x000000040d0a7825 */ /* 0x048fe400078e0008 */
[----:B------:R-:W2:Y:S02]  /*0160*/  LDG.E R7, desc[UR4][R6.64] ;  /* 0x0000000406077981 */ /* 0x000ea4000c1e1900 */
[----:B------:R-:W-:Y:S02]  /*0170*/  IMAD.WIDE.U32 R4, R13, 0x4, R2 ;  /* 0x000000040d047825 */ /* 0x000fe400078e0002 */
[----:B------:R-:W2:Y:S04]  /*0180*/  LDG.E R10, desc[UR4][R10.64] ;  /* 0x000000040a0a7981 */ /* 0x000ea8000c1e1900 */
[----:B------:R-:W2:Y:S02]  /*0190*/  LDG.E R0, desc[UR4][R4.64] ;  /* 0x0000000404007981 */ /* 0x000ea4000c1e1900 */
[----:B--2---:R-:W-:-:S05]  /*01a0*/  FFMA R13, -R7, R10, R0 ;  /* 0x0000000a070d7223 */ /* 0x004fca0000000100 */
[----:B------:R-:W-:Y:S01]  /*01b0*/  STG.E desc[UR4][R4.64], R13 ;  /* 0x0000000d04007986 */ /* 0x000fe2000c101904 */
[----:B------:R-:W-:Y:S05]  /*01c0*/  EXIT ;  /* 0x000000000000794d */ /* 0x000fea0003800000 */
.L_x_2:
        /* <DEDUP_REMOVED lines=11> */
.L_x_24:


//--------------------- .text._Z20setPivotColumnToZeroPPfii --------------------------
	.section	.text._Z20setPivotColumnToZeroPPfii,"ax",@progbits
	.align	128
        .global         _Z20setPivotColumnToZeroPPfii
        .type           _Z20setPivotColumnToZeroPPfii,@function
        .size           _Z20setPivotColumnToZeroPPfii,(.L_x_25 - _Z20setPivotColumnToZeroPPfii)
        .other          _Z20setPivotColumnToZeroPPfii,@"STO_CUDA_ENTRY STV_DEFAULT"
_Z20setPivotColumnToZeroPPfii:
.text._Z20setPivotColumnToZeroPPfii:
        /* <DEDUP_REMOVED lines=10> */
[----:B------:R-:W-:Y:S01]  /*00a0*/  ISETP.LE.OR P0, PT, R5, R6, P0 ;  /* 0x000000060500720c */ /* 0x000fe20000703670 */
[----:B-1----:R-:W-:-:S05]  /*00b0*/  IMAD R3, R3, UR5, R2 ;  /* 0x0000000503037c24 */ /* 0x002fca000f8e0202 */
[----:B------:R-:W-:-:S13]  /*00c0*/  ISETP.NE.OR P0, PT, R3, R6, P0 ;  /* 0x000000060300720c */ /* 0x000fda0000705670 */
[----:B------:R-:W-:Y:S05]  /*00d0*/  @P0 EXIT ;  /* 0x000000000000094d */ /* 0x000fea0003800000 */
[----:B------:R-:W0:Y:S01]  /*00e0*/  LDC.64 R2, c[0x0][0x380] ;  /* 0x0000e000ff027b82 */ /* 0x000e220000000a00 */
[----:B------:R-:W1:Y:S01]  /*00f0*/  LDCU.64 UR4, c[0x0][0x358] ;  /* 0x00006b00ff0477ac */ /* 0x000e620008000a00 */
[----:B0-----:R-:W-:-:S06]  /*0100*/  IMAD.WIDE R2, R5, 0x8, R2 ;  /* 0x0000000805027825 */ /* 0x001fcc00078e0202 */
[----:B-1----:R-:W2:Y:S02]  /*0110*/  LDG.E.64 R2, desc[UR4][R2.64] ;  /* 0x0000000402027981 */ /* 0x002ea4000c1e1b00 */
[----:B--2---:R-:W-:-:S05]  /*0120*/  IMAD.WIDE.U32 R4, R6, 0x4, R2 ;  /* 0x0000000406047825 */ /* 0x004fca00078e0002 */
[----:B------:R-:W-:Y:S01]  /*0130*/  STG.E desc[UR4][R4.64], RZ ;  /* 0x000000ff04007986 */ /* 0x000fe2000c101904 */
[----:B------:R-:W-:Y:S05]  /*0140*/  EXIT ;  /* 0x000000000000794d */ /* 0x000fea0003800000 */
.L_x_3:
        /* <DEDUP_REMOVED lines=11> */
.L_x_25:


//--------------------- .text._Z17eliminationKernelPPfii --------------------------
	.section	.text._Z17eliminationKernelPPfii,"ax",@progbits
	.align	128
        .global         _Z17eliminationKernelPPfii
        .type           _Z17eliminationKernelPPfii,@function
        .size           _Z17eliminationKernelPPfii,(.L_x_26 - _Z17eliminationKernelPPfii)
        .other          _Z17eliminationKernelPPfii,@"STO_CUDA_ENTRY STV_DEFAULT"
_Z17eliminationKernelPPfii:
.text._Z17eliminationKernelPPfii:
        /* <DEDUP_REMOVED lines=11> */
[----:B-1----:R-:W-:-:S12]  /*00b0*/  IMAD R5, R5, UR5, R2 ;  /* 0x0000000505057c24 */ /* 0x002fd8000f8e0202 */
[----:B------:R-:W-:Y:S05]  /*00c0*/  @P0 EXIT ;  /* 0x000000000000094d */ /* 0x000fea0003800000 */
[----:B------:R-:W-:-:S04]  /*00d0*/  ISETP.GT.AND P0, PT, R5, R7, PT ;  /* 0x000000070500720c */ /* 0x000fc80003f04270 */
[----:B------:R-:W-:-:S13]  /*00e0*/  ISETP.LE.OR P0, PT, R5, R6, P0 ;  /* 0x000000060500720c */ /* 0x000fda0000703670 */
[----:B------:R-:W-:Y:S05]  /*00f0*/  @P0 EXIT ;  /* 0x000000000000094d */ /* 0x000fea0003800000 */
[----:B------:R-:W0:Y:S01]  /*0100*/  LDC.64 R8, c[0x0][0x380] ;  /* 0x0000e000ff087b82 */ /* 0x000e220000000a00 */
[----:B------:R-:W1:Y:S01]  /*0110*/  LDCU.64 UR4, c[0x0][0x358] ;  /* 0x00006b00ff0477ac */ /* 0x000e620008000a00 */
[----:B0-----:R-:W-:-:S04]  /*0120*/  IMAD.WIDE R2, R3, 0x8, R8 ;  /* 0x0000000803027825 */ /* 0x001fc800078e0208 */
        /* <DEDUP_REMOVED lines=12> */
.L_x_4:
        /* <DEDUP_REMOVED lines=9> */
.L_x_26:


//--------------------- .text._Z23changeFirstElementToOnePPfiii --------------------------
	.section	.text._Z23changeFirstElementToOnePPfiii,"ax",@progbits
	.align	128
        .global         _Z23changeFirstElementToOnePPfiii
        .type           _Z23changeFirstElementToOnePPfiii,@function
        .size           _Z23changeFirstElementToOnePPfiii,(.L_x_21 - _Z23changeFirstElementToOnePPfiii)
        .other          _Z23changeFirstElementToOnePPfiii,@"STO_CUDA_ENTRY STV_DEFAULT"
_Z23changeFirstElementToOnePPfiii:
.text._Z23changeFirstElementToOnePPfiii:
        /* <DEDUP_REMOVED lines=9> */
[----:B--2---:R-:W-:Y:S01]  /*0090*/  ISETP.NE.AND P0, PT, R0, R7, PT ;  /* 0x000000070000720c */ /* 0x004fe20003f05270 */
[----:B-1----:R-:W-:-:S12]  /*00a0*/  IMAD R5, R5, UR5, R2 ;  /* 0x0000000505057c24 */ /* 0x002fd8000f8e0202 */
[----:B------:R-:W-:Y:S05]  /*00b0*/  @P0 EXIT ;  /* 0x000000000000094d */ /* 0x000fea0003800000 */
[----:B------:R-:W0:Y:S02]  /*00c0*/  LDCU UR4, c[0x0][0x38c] ;  /* 0x00007180ff0477ac */ /* 0x000e240008000800 */
[----:B0-----:R-:W-:-:S04]  /*00d0*/  ISETP.GT.AND P0, PT, R5, UR4, PT ;  /* 0x0000000405007c0c */ /* 0x001fc8000bf04270 */
[----:B------:R-:W-:-:S13]  /*00e0*/  ISETP.LT.OR P0, PT, R5, R7, P0 ;  /* 0x000000070500720c */ /* 0x000fda0000701670 */
[----:B------:R-:W-:Y:S05]  /*00f0*/  @P0 EXIT ;  /* 0x000000000000094d */ /* 0x000fea0003800000 */
[----:B------:R-:W0:Y:S01]  /*0100*/  LDC.64 R2, c[0x0][0x380] ;  /* 0x0000e000ff027b82 */ /* 0x000e220000000a00 */
[----:B------:R-:W1:Y:S01]  /*0110*/  LDCU.64 UR4, c[0x0][0x358] ;  /* 0x00006b00ff0477ac */ /* 0x000e620008000a00 */
[----:B------:R-:W2:Y:S01]  /*0120*/  LDCU UR6, c[0x0][0x390] ;  /* 0x00007200ff0677ac */ /* 0x000ea20008000800 */
[----:B0-----:R-:W-:-:S06]  /*0130*/  IMAD.WIDE R2, R7, 0x8, R2 ;  /* 0x0000000807027825 */ /* 0x001fcc00078e0202 */
[----:B-1----:R-:W3:Y:S02]  /*0140*/  LDG.E.64 R2, desc[UR4][R2.64] ;  /* 0x0000000402027981 */ /* 0x002ee4000c1e1b00 */
[----:B---3--:R-:W-:-:S05]  /*0150*/  IMAD.WIDE.U32 R4, R5, 0x4, R2 ;  /* 0x0000000405047825 */ /* 0x008fca00078e0002 */
[----:B------:R-:W3:Y:S01]  /*0160*/  LDG.E R0, desc[UR4][R4.64] ;  /* 0x0000000404007981 */ /* 0x000ee2000c1e1900 */
[----:B--2---:R-:W-:Y:S01]  /*0170*/  I2FP.F32.S32 R3, UR6 ;  /* 0x0000000600037c45 */ /* 0x004fe20008201400 */
[----:B------:R-:W-:Y:S03]  /*0180*/  BSSY.RECONVERGENT B0, `(.L_x_5) ;  /* 0x000000c000007945 */ /* 0x000fe60003800200 */
[----:B------:R-:W0:Y:S02]  /*0190*/  MUFU.RCP R6, R3 ;  /* 0x0000000300067308 */ /* 0x000e240000001000 */
[----:B0-----:R-:W-:-:S04]  /*01a0*/  FFMA R7, -R3, R6, 1 ;  /* 0x3f80000003077423 */ /* 0x001fc80000000106 */
[----:B------:R-:W-:Y:S02]  /*01b0*/  FFMA R7, R6, R7, R6 ;  /* 0x0000000706077223 */ /* 0x000fe40000000006 */
[----:B---3--:R-:W0:Y:S02]  /*01c0*/  FCHK P0, R0, R3 ;  /* 0x0000000300007302 */ /* 0x008e240000000000 */
[----:B------:R-:W-:-:S04]  /*01d0*/  FFMA R6, R0, R7, RZ ;  /* 0x0000000700067223 */ /* 0x000fc800000000ff */
[----:B------:R-:W-:-:S04]  /*01e0*/  FFMA R8, -R3, R6, R0 ;  /* 0x0000000603087223 */ /* 0x000fc80000000100 */
[----:B------:R-:W-:Y:S01]  /*01f0*/  FFMA R7, R7, R8, R6 ;  /* 0x0000000807077223 */ /* 0x000fe20000000006 */
[----:B0-----:R-:W-:Y:S06]  /*0200*/  @!P0 BRA `(.L_x_6) ;  /* 0x00000000000c8947 */ /* 0x001fec0003800000 */
[----:B------:R-:W-:-:S07]  /*0210*/  MOV R2, 0x230 ;  /* 0x0000023000027802 */ /* 0x000fce0000000f00 */
[----:B------:R-:W-:Y:S05]  /*0220*/  CALL.REL.NOINC `($__internal_0_$__cuda_sm3x_div_rn_noftz_f32_slowpath) ;  /* 0x0000000000107944 */ /* 0x000fea0003c00000 */
[----:B------:R-:W-:-:S07]  /*0230*/  IMAD.MOV.U32 R7, RZ, RZ, R0 ;  /* 0x000000ffff077224 */ /* 0x000fce00078e0000 */
.L_x_6:
[----:B------:R-:W-:Y:S05]  /*0240*/  BSYNC.RECONVERGENT B0 ;  /* 0x0000000000007941 */ /* 0x000fea0003800200 */
.L_x_5:
[----:B------:R-:W-:Y:S01]  /*0250*/  STG.E desc[UR4][R4.64], R7 ;  /* 0x0000000704007986 */ /* 0x000fe2000c101904 */
[----:B------:R-:W-:Y:S05]  /*0260*/  EXIT ;  /* 0x000000000000794d */ /* 0x000fea0003800000 */
        .weak           $__internal_0_$__cuda_sm3x_div_rn_noftz_f32_slowpath
        .type           $__internal_0_$__cuda_sm3x_div_rn_noftz_f32_slowpath,@function
        .size           $__internal_0_$__cuda_sm3x_div_rn_noftz_f32_slowpath,(.L_x_21 - $__internal_0_$__cuda_sm3x_div_rn_noftz_f32_slowpath)
$__internal_0_$__cuda_sm3x_div_rn_noftz_f32_slowpath:
[--C-:B------:R-:W-:Y:S01]  /*0270*/  SHF.R.U32.HI R7, RZ, 0x17, R3.reuse ;  /* 0x00000017ff077819 */ /* 0x100fe20000011603 */
[----:B------:R-:W-:Y:S01]  /*0280*/  BSSY.RECONVERGENT B1, `(.L_x_7) ;  /* 0x0000064000017945 */ /* 0x000fe20003800200 */
[--C-:B------:R-:W-:Y:S01]  /*0290*/  SHF.R.U32.HI R6, RZ, 0x17, R0.reuse ;  /* 0x00000017ff067819 */ /* 0x100fe20000011600 */
[----:B------:R-:W-:Y:S01]  /*02a0*/  IMAD.MOV.U32 R8, RZ, RZ, R0 ;  /* 0x000000ffff087224 */ /* 0x000fe200078e0000 */
[----:B------:R-:W-:Y:S01]  /*02b0*/  LOP3.LUT R7, R7, 0xff, RZ, 0xc0, !PT ;  /* 0x000000ff07077812 */ /* 0x000fe200078ec0ff */
[----:B------:R-:W-:Y:S01]  /*02c0*/  IMAD.MOV.U32 R9, RZ, RZ, R3 ;  /* 0x000000ffff097224 */ /* 0x000fe200078e0003 */
[----:B------:R-:W-:-:S03]  /*02d0*/  LOP3.LUT R6, R6, 0xff, RZ, 0xc0, !PT ;  /* 0x000000ff06067812 */ /* 0x000fc600078ec0ff */
[----:B------:R-:W-:Y:S02]  /*02e0*/  VIADD R12, R7, 0xffffffff ;  /* 0xffffffff070c7836 */ /* 0x000fe40000000000 */
[----:B------:R-:W-:-:S03]  /*02f0*/  VIADD R11, R6, 0xffffffff ;  /* 0xffffffff060b7836 */ /* 0x000fc60000000000 */
[----:B------:R-:W-:-:S04]  /*0300*/  ISETP.GT.U32.AND P0, PT, R12, 0xfd, PT ;  /* 0x000000fd0c00780c */ /* 0x000fc80003f04070 */
[----:B------:R-:W-:-:S13]  /*0310*/  ISETP.GT.U32.OR P0, PT, R11, 0xfd, P0 ;  /* 0x000000fd0b00780c */ /* 0x000fda0000704470 */
[----:B------:R-:W-:Y:S01]  /*0320*/  @!P0 IMAD.MOV.U32 R10, RZ, RZ, RZ ;  /* 0x000000ffff0a8224 */ /* 0x000fe200078e00ff */
[----:B------:R-:W-:Y:S06]  /*0330*/  @!P0 BRA `(.L_x_8) ;  /* 0x00000000005c8947 */ /* 0x000fec0003800000 */
[----:B------:R-:W-:Y:S02]  /*0340*/  FSETP.GTU.FTZ.AND P0, PT, |R0|, +INF , PT ;  /* 0x7f8000000000780b */ /* 0x000fe40003f1c200 */
[----:B------:R-:W-:-:S04]  /*0350*/  FSETP.GTU.FTZ.AND P1, PT, |R3|, +INF , PT ;  /* 0x7f8000000300780b */ /* 0x000fc80003f3c200 */
[----:B------:R-:W-:-:S13]  /*0360*/  PLOP3.LUT P0, PT, P0, P1, PT, 0xf8, 0x8f ;  /* 0x00000000008f781c */ /* 0x000fda0000703f70 */
[----:B------:R-:W-:Y:S05]  /*0370*/  @P0 BRA `(.L_x_9) ;  /* 0x00000004004c0947 */ /* 0x000fea0003800000 */
[----:B------:R-:W-:-:S13]  /*0380*/  LOP3.LUT P0, RZ, R9, 0x7fffffff, R8, 0xc8, !PT ;  /* 0x7fffffff09ff7812 */ /* 0x000fda000780c808 */
[----:B------:R-:W-:Y:S05]  /*0390*/  @!P0 BRA `(.L_x_10) ;  /* 0x00000004003c8947 */ /* 0x000fea0003800000 */
[C---:B------:R-:W-:Y:S02]  /*03a0*/  FSETP.NEU.FTZ.AND P2, PT, |R0|.reuse, +INF , PT ;  /* 0x7f8000000000780b */ /* 0x040fe40003f5d200 */
[----:B------:R-:W-:Y:S02]  /*03b0*/  FSETP.NEU.FTZ.AND P1, PT, |R3|, +INF , PT ;  /* 0x7f8000000300780b */ /* 0x000fe40003f3d200 */
[----:B------:R-:W-:-:S11]  /*03c0*/  FSETP.NEU.FTZ.AND P0, PT, |R0|, +INF , PT ;  /* 0x7f8000000000780b */ /* 0x000fd60003f1d200 */
[----:B------:R-:W-:Y:S05]  /*03d0*/  @!P1 BRA !P2, `(.L_x_10) ;  /* 0x00000004002c9947 */ /* 0x000fea0005000000 */
[----:B------:R-:W-:-:S04]  /*03e0*/  LOP3.LUT P2, RZ, R8, 0x7fffffff, RZ, 0xc0, !PT ;  /* 0x7fffffff08ff7812 */ /* 0x000fc8000784c0ff */
[----:B------:R-:W-:-:S13]  /*03f0*/  PLOP3.LUT P1, PT, P1, P2, PT, 0x2f, 0xf2 ;  /* 0x0000000000f2781c */ /* 0x000fda0000f24577 */
[----:B------:R-:W-:Y:S05]  /*0400*/  @P1 BRA `(.L_x_11) ;  /* 0x0000000400181947 */ /* 0x000fea0003800000 */
[----:B------:R-:W-:-:S04]  /*0410*/  LOP3.LUT P1, RZ, R9, 0x7fffffff, RZ, 0xc0, !PT ;  /* 0x7fffffff09ff7812 */ /* 0x000fc8000782c0ff */
[----:B------:R-:W-:-:S13]  /*0420*/  PLOP3.LUT P0, PT, P0, P1, PT, 0x2f, 0xf2 ;  /* 0x0000000000f2781c */ /* 0x000fda0000702577 */
[----:B------:R-:W-:Y:S05]  /*0430*/  @P0 BRA `(.L_x_12) ;  /* 0x0000000400000947 */ /* 0x000fea0003800000 */
[----:B------:R-:W-:Y:S02]  /*0440*/  ISETP.GE.AND P0, PT, R11, RZ, PT ;  /* 0x000000ff0b00720c */ /* 0x000fe40003f06270 */
[----:B------:R-:W-:-:S11]  /*0450*/  ISETP.GE.AND P1, PT, R12, RZ, PT ;  /* 0x000000ff0c00720c */ /* 0x000fd60003f26270 */
[----:B------:R-:W-:Y:S02]  /*0460*/  @P0 IMAD.MOV.U32 R10, RZ, RZ, RZ ;  /* 0x000000ffff0a0224 */ /* 0x000fe400078e00ff */
[----:B------:R-:W-:Y:S01]  /*0470*/  @!P0 FFMA R8, R0, 1.84467440737095516160e+19, RZ ;  /* 0x5f80000000088823 */ /* 0x000fe200000000ff */
[----:B------:R-:W-:Y:S02]  /*0480*/  @!P0 IMAD.MOV.U32 R10, RZ, RZ, -0x40 ;  /* 0xffffffc0ff0a8424 */ /* 0x000fe400078e00ff */
[----:B------:R-:W-:Y:S02]  /*0490*/  @!P1 FFMA R9, R3, 1.84467440737095516160e+19, RZ ;  /* 0x5f80000003099823 */ /* 0x000fe400000000ff */
[----:B------:R-:W-:-:S07]  /*04a0*/  @!P1 VIADD R10, R10, 0x40 ;  /* 0x000000400a0a9836 */ /* 0x000fce0000000000 */
.L_x_8:
[----:B------:R-:W-:Y:S01]  /*04b0*/  LEA R0, R7, 0xc0800000, 0x17 ;  /* 0xc080000007007811 */ /* 0x000fe200078eb8ff */
[----:B------:R-:W-:Y:S01]  /*04c0*/  VIADD R6, R6, 0xffffff81 ;  /* 0xffffff8106067836 */ /* 0x000fe20000000000 */
[----:B------:R-:W-:Y:S03]  /*04d0*/  BSSY.RECONVERGENT B2, `(.L_x_13) ;  /* 0x0000035000027945 */ /* 0x000fe60003800200 */
[----:B------:R-:W-:Y:S01]  /*04e0*/  IMAD.IADD R9, R9, 0x1, -R0 ;  /* 0x0000000109097824 */ /* 0x000fe200078e0a00 */
[C---:B------:R-:W-:Y:S01]  /*04f0*/  IADD3 R7, PT, PT, R6.reuse, 0x7f, -R7 ;  /* 0x0000007f06077810 */ /* 0x040fe20007ffe807 */
[----:B------:R-:W-:Y:S02]  /*0500*/  IMAD R0, R6, -0x800000, R8 ;  /* 0xff80000006007824 */ /* 0x000fe400078e0208 */
[----:B------:R-:W0:Y:S01]  /*0510*/  MUFU.RCP R3, R9 ;  /* 0x0000000900037308 */ /* 0x000e220000001000 */
[----:B------:R-:W-:Y:S01]  /*0520*/  FADD.FTZ R11, -R9, -RZ ;  /* 0x800000ff090b7221 */ /* 0x000fe20000010100 */
[----:B------:R-:W-:-:S03]  /*0530*/  IMAD.IADD R7, R7, 0x1, R10 ;  /* 0x0000000107077824 */ /* 0x000fc600078e020a */
[----:B0-----:R-:W-:-:S04]  /*0540*/  FFMA R12, R3, R11, 1 ;  /* 0x3f800000030c7423 */ /* 0x001fc8000000000b */
[----:B------:R-:W-:-:S04]  /*0550*/  FFMA R12, R3, R12, R3 ;  /* 0x0000000c030c7223 */ /* 0x000fc80000000003 */
[----:B------:R-:W-:-:S04]  /*0560*/  FFMA R3, R0, R12, RZ ;  /* 0x0000000c00037223 */ /* 0x000fc800000000ff */
[----:B------:R-:W-:-:S04]  /*0570*/  FFMA R8, R11, R3, R0 ;  /* 0x000000030b087223 */ /* 0x000fc80000000000 */
[----:B------:R-:W-:-:S04]  /*0580*/  FFMA R13, R12, R8, R3 ;  /* 0x000000080c0d7223 */ /* 0x000fc80000000003 */
[----:B------:R-:W-:-:S04]  /*0590*/  FFMA R8, R11, R13, R0 ;  /* 0x0000000d0b087223 */ /* 0x000fc80000000000 */
[----:B------:R-:W-:-:S05]  /*05a0*/  FFMA R0, R12, R8, R13 ;  /* 0x000000080c007223 */ /* 0x000fca000000000d */
[----:B------:R-:W-:-:S04]  /*05b0*/  SHF.R.U32.HI R3, RZ, 0x17, R0 ;  /* 0x00000017ff037819 */ /* 0x000fc80000011600 */
[----:B------:R-:W-:-:S05]  /*05c0*/  LOP3.LUT R3, R3, 0xff, RZ, 0xc0, !PT ;  /* 0x000000ff03037812 */ /* 0x000fca00078ec0ff */
[----:B------:R-:W-:-:S04]  /*05d0*/  IMAD.IADD R9, R3, 0x1, R7 ;  /* 0x0000000103097824 */ /* 0x000fc800078e0207 */
[----:B------:R-:W-:-:S05]  /*05e0*/  VIADD R3, R9, 0xffffffff ;  /* 0xffffffff09037836 */ /* 0x000fca0000000000 */
[----:B------:R-:W-:-:S13]  /*05f0*/  ISETP.GE.U32.AND P0, PT, R3, 0xfe, PT ;  /* 0x000000fe0300780c */ /* 0x000fda0003f06070 */
[----:B------:R-:W-:Y:S05]  /*0600*/  @!P0 BRA `(.L_x_14) ;  /* 0x0000000000808947 */ /* 0x000fea0003800000 */
[----:B------:R-:W-:-:S13]  /*0610*/  ISETP.GT.AND P0, PT, R9, 0xfe, PT ;  /* 0x000000fe0900780c */ /* 0x000fda0003f04270 */
[----:B------:R-:W-:Y:S05]  /*0620*/  @P0 BRA `(.L_x_15) ;  /* 0x00000000006c0947 */ /* 0x000fea0003800000 */
[----:B------:R-:W-:-:S13]  /*0630*/  ISETP.GE.AND P0, PT, R9, 0x1, PT ;  /* 0x000000010900780c */ /* 0x000fda0003f06270 */
[----:B------:R-:W-:Y:S05]  /*0640*/  @P0 BRA `(.L_x_16) ;  /* 0x0000000000740947 */ /* 0x000fea0003800000 */
[----:B------:R-:W-:Y:S02]  /*0650*/  ISETP.GE.AND P0, PT, R9, -0x18, PT ;  /* 0xffffffe80900780c */ /* 0x000fe40003f06270 */
[----:B------:R-:W-:-:S11]  /*0660*/  LOP3.LUT R0, R0, 0x80000000, RZ, 0xc0, !PT ;  /* 0x8000000000007812 */ /* 0x000fd600078ec0ff */
[----:B------:R-:W-:Y:S05]  /*0670*/  @!P0 BRA `(.L_x_16) ;  /* 0x0000000000688947 */ /* 0x000fea0003800000 */
[CCC-:B------:R-:W-:Y:S01]  /*0680*/  FFMA.RZ R3, R12.reuse, R8.reuse, R13.reuse ;  /* 0x000000080c037223 */ /* 0x1c0fe2000000c00d */
[CCC-:B------:R-:W-:Y:S01]  /*0690*/  FFMA.RM R6, R12.reuse, R8.reuse, R13.reuse ;  /* 0x000000080c067223 */ /* 0x1c0fe2000000400d */
[C---:B------:R-:W-:Y:S02]  /*06a0*/  ISETP.NE.AND P2, PT, R9.reuse, RZ, PT ;  /* 0x000000ff0900720c */ /* 0x040fe40003f45270 */
[----:B------:R-:W-:Y:S02]  /*06b0*/  ISETP.NE.AND P1, PT, R9, RZ, PT ;  /* 0x000000ff0900720c */ /* 0x000fe40003f25270 */
[----:B------:R-:W-:Y:S01]  /*06c0*/  LOP3.LUT R7, R3, 0x7fffff, RZ, 0xc0, !PT ;  /* 0x007fffff03077812 */ /* 0x000fe200078ec0ff */
[----:B------:R-:W-:Y:S01]  /*06d0*/  FFMA.RP R3, R12, R8, R13 ;  /* 0x000000080c037223 */ /* 0x000fe2000000800d */
[----:B------:R-:W-:Y:S02]  /*06e0*/  VIADD R8, R9, 0x20 ;  /* 0x0000002009087836 */ /* 0x000fe40000000000 */
[----:B------:R-:W-:Y:S01]  /*06f0*/  LOP3.LUT R7, R7, 0x800000, RZ, 0xfc, !PT ;  /* 0x0080000007077812 */ /* 0x000fe200078efcff */
[----:B------:R-:W-:Y:S01]  /*0700*/  IMAD.MOV R9, RZ, RZ, -R9 ;  /* 0x000000ffff097224 */ /* 0x000fe200078e0a09 */
[----:B------:R-:W-:-:S02]  /*0710*/  FSETP.NEU.FTZ.AND P0, PT, R3, R6, PT ;  /* 0x000000060300720b */ /* 0x000fc40003f1d000 */
[----:B------:R-:W-:Y:S02]  /*0720*/  SHF.L.U32 R8, R7, R8, RZ ;  /* 0x0000000807087219 */ /* 0x000fe400000006ff */
[----:B------:R-:W-:Y:S02]  /*0730*/  SEL R6, R9, RZ, P2 ;  /* 0x000000ff09067207 */ /* 0x000fe40001000000 */
[----:B------:R-:W-:Y:S02]  /*0740*/  ISETP.NE.AND P1, PT, R8, RZ, P1 ;  /* 0x000000ff0800720c */ /* 0x000fe40000f25270 */
[----:B------:R-:W-:Y:S02]  /*0750*/  SHF.R.U32.HI R6, RZ, R6, R7 ;  /* 0x00000006ff067219 */ /* 0x000fe40000011607 */
[----:B------:R-:W-:Y:S02]  /*0760*/  PLOP3.LUT P0, PT, P0, P1, PT, 0xf8, 0x8f ;  /* 0x00000000008f781c */ /* 0x000fe40000703f70 */
[----:B------:R-:W-:-:S02]  /*0770*/  SHF.R.U32.HI R8, RZ, 0x1, R6 ;  /* 0x00000001ff087819 */ /* 0x000fc40000011606 */
[----:B------:R-:W-:-:S04]  /*0780*/  SEL R3, RZ, 0x1, !P0 ;  /* 0x00000001ff037807 */ /* 0x000fc80004000000 */
[----:B------:R-:W-:-:S04]  /*0790*/  LOP3.LUT R3, R3, 0x1, R8, 0xf8, !PT ;  /* 0x0000000103037812 */ /* 0x000fc800078ef808 */
[----:B------:R-:W-:-:S05]  /*07a0*/  LOP3.LUT R3, R3, R6, RZ, 0xc0, !PT ;  /* 0x0000000603037212 */ /* 0x000fca00078ec0ff */
[----:B------:R-:W-:-:S05]  /*07b0*/  IMAD.IADD R3, R8, 0x1, R3 ;  /* 0x0000000108037824 */ /* 0x000fca00078e0203 */
[----:B------:R-:W-:Y:S01]  /*07c0*/  LOP3.LUT R0, R3, R0, RZ, 0xfc, !PT ;  /* 0x0000000003007212 */ /* 0x000fe200078efcff */
[----:B------:R-:W-:Y:S06]  /*07d0*/  BRA `(.L_x_16) ;  /* 0x0000000000107947 */ /* 0x000fec0003800000 */
.L_x_15:
[----:B------:R-:W-:-:S04]  /*07e0*/  LOP3.LUT R0, R0, 0x80000000, RZ, 0xc0, !PT ;  /* 0x8000000000007812 */ /* 0x000fc800078ec0ff */
[----:B------:R-:W-:Y:S01]  /*07f0*/  LOP3.LUT R0, R0, 0x7f800000, RZ, 0xfc, !PT ;  /* 0x7f80000000007812 */ /* 0x000fe200078efcff */
[----:B------:R-:W-:Y:S06]  /*0800*/  BRA `(.L_x_16) ;  /* 0x0000000000047947 */ /* 0x000fec0003800000 */
.L_x_14:
[----:B------:R-:W-:-:S07]  /*0810*/  IMAD R0, R7, 0x800000, R0 ;  /* 0x0080000007007824 */ /* 0x000fce00078e0200 */
.L_x_16:
[----:B------:R-:W-:Y:S05]  /*0820*/  BSYNC.RECONVERGENT B2 ;  /* 0x0000000000027941 */ /* 0x000fea0003800200 */
.L_x_13:
[----:B------:R-:W-:Y:S05]  /*0830*/  BRA `(.L_x_17) ;  /* 0x0000000000207947 */ /* 0x000fea0003800000 */
.L_x_12:
[----:B------:R-:W-:-:S04]  /*0840*/  LOP3.LUT R0, R9, 0x80000000, R8, 0x48, !PT ;  /* 0x8000000009007812 */ /* 0x000fc800078e4808 */
[----:B------:R-:W-:Y:S01]  /*0850*/  LOP3.LUT R0, R0, 0x7f800000, RZ, 0xfc, !PT ;  /* 0x7f80000000007812 */ /* 0x000fe200078efcff */
[----:B------:R-:W-:Y:S06]  /*0860*/  BRA `(.L_x_17) ;  /* 0x0000000000147947 */ /* 0x000fec0003800000 */
.L_x_11:
[----:B------:R-:W-:Y:S01]  /*0870*/  LOP3.LUT R0, R9, 0x80000000, R8, 0x48, !PT ;  /* 0x8000000009007812 */ /* 0x000fe200078e4808 */
[----:B------:R-:W-:Y:S06]  /*0880*/  BRA `(.L_x_17) ;  /* 0x00000000000c7947 */ /* 0x000fec0003800000 */
.L_x_10:
[----:B------:R-:W0:Y:S01]  /*0890*/  MUFU.RSQ R0, -QNAN ;  /* 0xffc0000000007908 */ /* 0x000e220000001400 */
[----:B------:R-:W-:Y:S05]  /*08a0*/  BRA `(.L_x_17) ;  /* 0x0000000000047947 */ /* 0x000fea0003800000 */
.L_x_9:
[----:B------:R-:W-:-:S07]  /*08b0*/  FADD.FTZ R0, R0, R3 ;  /* 0x0000000300007221 */ /* 0x000fce0000010000 */
.L_x_17:
[----:B------:R-:W-:Y:S05]  /*08c0*/  BSYNC.RECONVERGENT B1 ;  /* 0x0000000000017941 */ /* 0x000fea0003800200 */
.L_x_7:
[----:B------:R-:W-:-:S04]  /*08d0*/  IMAD.MOV.U32 R3, RZ, RZ, 0x0 ;  /* 0x00000000ff037424 */ /* 0x000fc800078e00ff */
[----:B0-----:R-:W-:Y:S05]  /*08e0*/  RET.REL.NODEC R2 `(_Z23changeFirstElementToOnePPfiii) ;  /* 0xfffffff402c47950 */ /* 0x001fea0003c3ffff */
.L_x_18:
        /* <DEDUP_REMOVED lines=9> */
.L_x_21:


//--------------------- .text._Z11printMatrixPPfi --------------------------
	.section	.text._Z11printMatrixPPfi,"ax",@progbits
	.align	128
        .global         _Z11printMatrixPPfi
        .type           _Z11printMatrixPPfi,@function
        .size           _Z11printMatrixPPfi,(.L_x_28 - _Z11printMatrixPPfi)
        .other          _Z11printMatrixPPfi,@"STO_CUDA_ENTRY STV_DEFAULT"
_Z11printMatrixPPfi:
.text._Z11printMatrixPPfi:
[----:B------:R-:W0:Y:S01]  /*0000*/  LDC R1, c[0x0][0x37c] ;  /* 0x0000df00ff017b82 */ /* 0x000e220000000800 */
[----:B------:R-:W1:Y:S01]  /*0010*/  S2R R3, SR_TID.X ;  /* 0x0000000000037919 */ /* 0x000e620000002100 */
[----:B------:R-:W2:Y:S06]  /*0020*/  LDCU UR5, c[0x0][0x2fc] ;  /* 0x00005f80ff0577ac */ /* 0x000eac0008000800 */
[----:B------:R-:W1:Y:S01]  /*0030*/  S2UR UR6, SR_CTAID.X ;  /* 0x00000000000679c3 */ /* 0x000e620000002500 */
[----:B0-----:R-:W-:Y:S01]  /*0040*/  VIADD R1, R1, 0xfffffff0 ;  /* 0xfffffff001017836 */ /* 0x001fe20000000000 */
[----:B------:R-:W0:Y:S01]  /*0050*/  S2R R5, SR_TID.Y ;  /* 0x0000000000057919 */ /* 0x000e220000002200 */
[----:B------:R-:W3:Y:S01]  /*0060*/  LDCU UR8, c[0x0][0x388] ;  /* 0x00007100ff0877ac */ /* 0x000ee20008000800 */
[----:B------:R-:W4:Y:S04]  /*0070*/  LDCU UR4, c[0x0][0x2f8] ;  /* 0x00005f00ff0477ac */ /* 0x000f280008000800 */
[----:B------:R-:W1:Y:S08]  /*0080*/  LDC R2, c[0x0][0x360] ;  /* 0x0000d800ff027b82 */ /* 0x000e700000000800 */
[----:B------:R-:W0:Y:S08]  /*0090*/  S2UR UR7, SR_CTAID.Y ;  /* 0x00000000000779c3 */ /* 0x000e300000002600 */
[----:B------:R-:W0:Y:S01]  /*00a0*/  LDC R0, c[0x0][0x364] ;  /* 0x0000d900ff007b82 */ /* 0x000e220000000800 */
[----:B----4-:R-:W-:-:S05]  /*00b0*/  IADD3 R6, P1, PT, R1, UR4, RZ ;  /* 0x0000000401067c10 */ /* 0x010fca000ff3e0ff */
[----:B--2---:R-:W-:Y:S02]  /*00c0*/  IMAD.X R7, RZ, RZ, UR5, P1 ;  /* 0x00000005ff077e24 */ /* 0x004fe400088e06ff */
[----:B-1----:R-:W-:-:S05]  /*00d0*/  IMAD R2, R2, UR6, R3 ;  /* 0x0000000602027c24 */ /* 0x002fca000f8e0203 */
[----:B---3--:R-:W-:-:S04]  /*00e0*/  ISETP.GE.AND P0, PT, R2, UR8, PT ;  /* 0x0000000802007c0c */ /* 0x008fc8000bf06270 */
[----:B------:R-:W-:Y:S01]  /*00f0*/  ISETP.LT.OR P0, PT, R2, RZ, P0 ;  /* 0x000000ff0200720c */ /* 0x000fe20000701670 */
[----:B0-----:R-:W-:-:S05]  /*0100*/  IMAD R3, R0, UR7, R5 ;  /* 0x0000000700037c24 */ /* 0x001fca000f8e0205 */
[----:B------:R-:W-:-:S13]  /*0110*/  ISETP.GT.OR P0, PT, R3, UR8, P0 ;  /* 0x0000000803007c0c */ /* 0x000fda0008704670 */
[----:B------:R-:W-:Y:S05]  /*0120*/  @P0 EXIT ;  /* 0x000000000000094d */ /* 0x000fea0003800000 */
[----:B------:R-:W0:Y:S01]  /*0130*/  LDC.64 R8, c[0x0][0x380] ;  /* 0x0000e000ff087b82 */ /* 0x000e220000000a00 */
[----:B------:R-:W1:Y:S01]  /*0140*/  LDCU.64 UR4, c[0x0][0x358] ;  /* 0x00006b00ff0477ac */ /* 0x000e620008000a00 */
[----:B0-----:R-:W-:-:S06]  /*0150*/  IMAD.WIDE.U32 R8, R2, 0x8, R8 ;  /* 0x0000000802087825 */ /* 0x001fcc00078e0008 */
[----:B-1----:R-:W2:Y:S02]  /*0160*/  LDG.E.64 R8, desc[UR4][R8.64] ;  /* 0x0000000408087981 */ /* 0x002ea4000c1e1b00 */
[----:B--2---:R-:W-:-:S06]  /*0170*/  IMAD.WIDE.U32 R10, R3, 0x4, R8 ;  /* 0x00000004030a7825 */ /* 0x004fcc00078e0008 */
[----:B------:R-:W2:Y:S01]  /*0180*/  LD.E R10, desc[UR4][R10.64] ;  /* 0x000000040a0a7980 */ /* 0x000ea2000c101900 */
[----:B------:R-:W-:Y:S01]  /*0190*/  MOV R0, 0x8 ;  /* 0x0000000800007802 */ /* 0x000fe20000000f00 */
[----:B------:R-:W0:Y:S02]  /*01a0*/  LDCU.64 UR4, c[0x4][URZ] ;  /* 0x01000000ff0477ac */ /* 0x000e240008000a00 */
[----:B------:R1:W-:Y:S01]  /*01b0*/  STL.64 [R1], R2 ;  /* 0x0000000201007387 */ /* 0x0003e20000100a00 */
[----:B------:R1:W3:Y:S01]  /*01c0*/  LDC.64 R14, c[0x4][R0] ;  /* 0x01000000000e7b82 */ /* 0x0002e20000000a00 */
[----:B0-----:R-:W-:Y:S01]  /*01d0*/  MOV R4, UR4 ;  /* 0x0000000400047c02 */ /* 0x001fe20008000f00 */
[----:B------:R-:W-:Y:S01]  /*01e0*/  IMAD.U32 R5, RZ, RZ, UR5 ;  /* 0x00000005ff057e24 */ /* 0x000fe2000f8e00ff */
[----:B--2---:R-:W0:Y:S02]  /*01f0*/  F2F.F64.F32 R12, R10 ;  /* 0x0000000a000c7310 */ /* 0x004e240000201800 */
[----:B0--3--:R1:W-:Y:S04]  /*0200*/  STL.64 [R1+0x8], R12 ;  /* 0x0000080c01007387 */ /* 0x0093e80000100a00 */
[----:B------:R-:W-:-:S07]  /*0210*/  LEPC R20, `(.L_x_19) ;  /* 0x000000001014794e */ /* 0x000fce0000000000 */
[----:B-1----:R-:W-:Y:S05]  /*0220*/  CALL.ABS.NOINC R14 ;  /* 0x000000000e007343 */ /* 0x002fea0003c00000 */
.L_x_19:
[----:B------:R-:W-:Y:S05]  /*0230*/  EXIT ;  /* 0x000000000000794d */ /* 0x000fea0003800000 */
.L_x_20:
        /* <DEDUP_REMOVED lines=12> */
.L_x_28:


//--------------------- .nv.global.init           --------------------------
	.section	.nv.global.init,"aw",@progbits
.nv.global.init:
	.type		$str,@object
	.size		$str,(.L_0 - $str)
$str:
        /*0000*/ 	.byte	0x69, 0x20, 0x69, 0x73, 0x20, 0x25, 0x64, 0x2c, 0x20, 0x6a, 0x20, 0x69, 0x73, 0x20, 0x25, 0x64
        /*0010*/ 	.byte	0x2c, 0x20, 0x25, 0x66, 0x20, 0x20, 0x0a, 0x00
.L_0:


//--------------------- .nv.shared.reserved.0     --------------------------
	.section	.nv.shared.reserved.0,"aw",@nobits
	.weak		__nv_reservedSMEM_offset_0_alias
	.size		__nv_reservedSMEM_offset_0_alias, 0, 64
	.other		__nv_reservedSMEM_offset_0_alias,@"STO_CUDA_RESERVED_SHARED STV_DEFAULT"
__nv_reservedSMEM_offset_0_alias:
	.zero		0
	.zero		64


//--------------------- .nv.constant0._Z14writeToDResultPPfiS_ --------------------------
	.section	.nv.constant0._Z14writeToDResultPPfiS_,"a",@progbits
	.sectionflags	@""
	.align	4
.nv.constant0._Z14writeToDResultPPfiS_:
	.zero		920


//--------------------- .nv.constant0._Z15setSubColToZeroPPfii --------------------------
	.section	.nv.constant0._Z15setSubColToZeroPPfii,"a",@progbits
	.sectionflags	@""
	.align	4
.nv.constant0._Z15setSubColToZeroPPfii:
	.zero		912


//--------------------- .nv.constant0._Z16backSubstitutionPPfii --------------------------
	.section	.nv.constant0._Z16backSubstitutionPPfii,"a",@progbits
	.sectionflags	@""
	.align	4
.nv.constant0._Z16backSubstitutionPPfii:
	.zero		912


//--------------------- .nv.constant0._Z20setPivotColumnToZeroPPfii --------------------------
	.section	.nv.constant0._Z20setPivotColumnToZeroPPfii,"a",@progbits
	.sectionflags	@""
	.align	4
.nv.constant0._Z20setPivotColumnToZeroPPfii:
	.zero		912


//--------------------- .nv.constant0._Z17eliminationKernelPPfii --------------------------
	.section	.nv.constant0._Z17eliminationKernelPPfii,"a",@progbits
	.sectionflags	@""
	.align	4
.nv.constant0._Z17eliminationKernelPPfii:
	.zero		912


//--------------------- .nv.constant0._Z23changeFirstElementToOnePPfiii --------------------------
	.section	.nv.constant0._Z23changeFirstElementToOnePPfiii,"a",@progbits
	.sectionflags	@""
	.align	4
.nv.constant0._Z23changeFirstElementToOnePPfiii:
	.zero		916


//--------------------- .nv.constant0._Z11printMatrixPPfi --------------------------
	.section	.nv.constant0._Z11printMatrixPPfi,"a",@progbits
	.sectionflags	@""
	.align	4
.nv.constant0._Z11printMatrixPPfi:
	.zero		908


//--------------------- SYMBOLS --------------------------

	.type		.nv.reservedSmem.offset0,@object
	.size		.nv.reservedSmem.offset0,0x4
	.type		vprintf,@function
